//
// Generated by NVIDIA NVVM Compiler
//
// Compiler Build ID: CL-36424714
// Cuda compilation tools, release 13.0, V13.0.88
// Based on NVVM 20.0.0
//

.version 9.0
.target sm_100
.address_size 64

	// .globl	_Z33calculate_spatial_distance_matrixPfS_S_S_S_S_ifi
.extern .shared .align 16 .b8 s[];

.visible .entry _Z33calculate_spatial_distance_matrixPfS_S_S_S_S_ifi(
	.param .u64 .ptr .align 1 _Z33calculate_spatial_distance_matrixPfS_S_S_S_S_ifi_param_0,
	.param .u64 .ptr .align 1 _Z33calculate_spatial_distance_matrixPfS_S_S_S_S_ifi_param_1,
	.param .u64 .ptr .align 1 _Z33calculate_spatial_distance_matrixPfS_S_S_S_S_ifi_param_2,
	.param .u64 .ptr .align 1 _Z33calculate_spatial_distance_matrixPfS_S_S_S_S_ifi_param_3,
	.param .u64 .ptr .align 1 _Z33calculate_spatial_distance_matrixPfS_S_S_S_S_ifi_param_4,
	.param .u64 .ptr .align 1 _Z33calculate_spatial_distance_matrixPfS_S_S_S_S_ifi_param_5,
	.param .u32 _Z33calculate_spatial_distance_matrixPfS_S_S_S_S_ifi_param_6,
	.param .f32 _Z33calculate_spatial_distance_matrixPfS_S_S_S_S_ifi_param_7,
	.param .u32 _Z33calculate_spatial_distance_matrixPfS_S_S_S_S_ifi_param_8
)
{
	.reg .pred 	%p<73>;
	.reg .b32 	%r<331>;
	.reg .b32 	%f<592>;
	.reg .b64 	%rd<125>;

	ld.param.u64 	%rd16, [_Z33calculate_spatial_distance_matrixPfS_S_S_S_S_ifi_param_0];
	ld.param.u64 	%rd17, [_Z33calculate_spatial_distance_matrixPfS_S_S_S_S_ifi_param_1];
	ld.param.u64 	%rd18, [_Z33calculate_spatial_distance_matrixPfS_S_S_S_S_ifi_param_2];
	ld.param.u64 	%rd19, [_Z33calculate_spatial_distance_matrixPfS_S_S_S_S_ifi_param_3];
	ld.param.u64 	%rd20, [_Z33calculate_spatial_distance_matrixPfS_S_S_S_S_ifi_param_4];
	ld.param.u64 	%rd21, [_Z33calculate_spatial_distance_matrixPfS_S_S_S_S_ifi_param_5];
	ld.param.u32 	%r171, [_Z33calculate_spatial_distance_matrixPfS_S_S_S_S_ifi_param_6];
	ld.param.f32 	%f8, [_Z33calculate_spatial_distance_matrixPfS_S_S_S_S_ifi_param_7];
	cvta.to.global.u64 	%rd1, %rd21;
	cvta.to.global.u64 	%rd2, %rd20;
	cvta.to.global.u64 	%rd3, %rd19;
	cvta.to.global.u64 	%rd4, %rd18;
	cvta.to.global.u64 	%rd5, %rd17;
	cvta.to.global.u64 	%rd6, %rd16;
	mov.u32 	%r1, %ntid.x;
	mov.u32 	%r323, %ctaid.x;
	mul.lo.s32 	%r3, %r1, %r323;
	mov.u32 	%r4, %tid.x;
	add.s32 	%r5, %r3, %r4;
	setp.ge.s32 	%p1, %r5, %r171;
	@%p1 bra 	$L__BB0_65;
	shl.b32 	%r8, %r1, 2;
	mov.u32 	%r173, s;
	add.s32 	%r6, %r173, %r8;
	shl.b32 	%r7, %r1, 3;
	bar.sync 	0;
	mul.wide.s32 	%rd22, %r5, 4;
	add.s64 	%rd23, %rd6, %rd22;
	ld.global.f32 	%f1, [%rd23];
	add.s64 	%rd24, %rd5, %rd22;
	ld.global.f32 	%f2, [%rd24];
	add.s64 	%rd25, %rd4, %rd22;
	ld.global.f32 	%f3, [%rd25];
	add.s64 	%rd26, %rd3, %rd22;
	ld.global.f32 	%f4, [%rd26];
	add.s64 	%rd27, %rd2, %rd22;
	ld.global.f32 	%f5, [%rd27];
	shl.b32 	%r174, %r4, 2;
	add.s32 	%r175, %r173, %r174;
	st.shared.f32 	[%r175], %f1;
	add.s32 	%r176, %r6, %r174;
	st.shared.f32 	[%r176], %f2;
	add.s32 	%r177, %r175, %r7;
	st.shared.f32 	[%r177], %f3;
	add.s32 	%r9, %r176, %r7;
	st.shared.f32 	[%r9], %f4;
	add.s32 	%r10, %r177, %r7;
	st.shared.f32 	[%r10], %f5;
	div.u32 	%r11, %r171, %r1;
	setp.ge.s32 	%p2, %r323, %r11;
	@%p2 bra 	$L__BB0_27;
	add.s32 	%r178, %r7, %r7;
	add.s32 	%r12, %r6, %r178;
	add.s32 	%r13, %r12, %r8;
	add.s32 	%r14, %r9, %r7;
	add.s32 	%r15, %r10, %r7;
	add.s32 	%r16, %r14, %r7;
	mov.f32 	%f9, 0f40000000;
	sub.f32 	%f6, %f9, %f8;
	mul.lo.s32 	%r17, %r171, %r5;
	and.b32  	%r18, %r1, 3;
$L__BB0_3:
	mov.u32 	%r104, %r323;
	add.s32 	%r323, %r104, 1;
	mad.lo.s32 	%r106, %r1, %r104, %r1;
	add.s32 	%r107, %r106, %r4;
	setp.ge.s32 	%p3, %r107, %r171;
	@%p3 bra 	$L__BB0_5;
	ld.param.u64 	%rd124, [_Z33calculate_spatial_distance_matrixPfS_S_S_S_S_ifi_param_1];
	ld.param.u64 	%rd123, [_Z33calculate_spatial_distance_matrixPfS_S_S_S_S_ifi_param_0];
	cvta.to.global.u64 	%rd28, %rd123;
	mul.wide.s32 	%rd29, %r107, 4;
	add.s64 	%rd30, %rd28, %rd29;
	ld.global.f32 	%f10, [%rd30];
	st.shared.f32 	[%r14], %f10;
	cvta.to.global.u64 	%rd31, %rd124;
	add.s64 	%rd32, %rd31, %rd29;
	ld.global.f32 	%f11, [%rd32];
	st.shared.f32 	[%r15], %f11;
	add.s64 	%rd33, %rd4, %rd29;
	ld.global.f32 	%f12, [%rd33];
	st.shared.f32 	[%r16], %f12;
	add.s64 	%rd34, %rd3, %rd29;
	ld.global.f32 	%f13, [%rd34];
	add.s32 	%r179, %r15, %r7;
	st.shared.f32 	[%r179], %f13;
	add.s64 	%rd35, %rd2, %rd29;
	ld.global.f32 	%f14, [%rd35];
	add.s32 	%r180, %r16, %r7;
	st.shared.f32 	[%r180], %f14;
$L__BB0_5:
	ld.param.u32 	%r296, [_Z33calculate_spatial_distance_matrixPfS_S_S_S_S_ifi_param_8];
	bar.sync 	0;
	setp.eq.s32 	%p4, %r296, 1;
	@%p4 bra 	$L__BB0_82;
	ld.param.u32 	%r297, [_Z33calculate_spatial_distance_matrixPfS_S_S_S_S_ifi_param_8];
	setp.ne.s32 	%p5, %r297, 0;
	@%p5 bra 	$L__BB0_102;
	setp.lt.u32 	%p18, %r1, 4;
	mov.b32 	%r325, 0;
	@%p18 bra 	$L__BB0_18;
	mov.b32 	%r324, 0;
$L__BB0_9:
	add.s32 	%r109, %r324, %r106;
	setp.ge.s32 	%p19, %r109, %r171;
	shl.b32 	%r202, %r324, 2;
	add.s32 	%r110, %r12, %r202;
	add.s32 	%r111, %r13, %r202;
	add.s32 	%r203, %r109, %r17;
	mul.wide.s32 	%rd52, %r203, 4;
	add.s64 	%rd9, %rd1, %rd52;
	add.s32 	%r112, %r110, %r7;
	add.s32 	%r113, %r111, %r7;
	@%p19 bra 	$L__BB0_11;
	ld.shared.f32 	%f141, [%r110];
	ld.shared.f32 	%f142, [%r111];
	ld.shared.f32 	%f143, [%r112];
	ld.shared.f32 	%f144, [%r113];
	sub.f32 	%f145, %f1, %f141;
	sub.f32 	%f146, %f2, %f142;
	sub.f32 	%f147, %f3, %f143;
	sub.f32 	%f148, %f4, %f144;
	mul.f32 	%f149, %f146, %f146;
	fma.rn.f32 	%f150, %f145, %f145, %f149;
	mul.f32 	%f151, %f148, %f148;
	fma.rn.f32 	%f152, %f147, %f147, %f151;
	mul.f32 	%f153, %f6, %f152;
	fma.rn.f32 	%f154, %f8, %f150, %f153;
	sqrt.rn.f32 	%f155, %f154;
	st.global.f32 	[%rd9], %f155;
	mad.lo.s32 	%r204, %r109, %r171, %r5;
	mul.wide.s32 	%rd53, %r204, 4;
	add.s64 	%rd54, %rd1, %rd53;
	st.global.f32 	[%rd54], %f155;
$L__BB0_11:
	add.s32 	%r114, %r109, 1;
	setp.ge.s32 	%p20, %r114, %r171;
	@%p20 bra 	$L__BB0_13;
	ld.shared.f32 	%f156, [%r110+4];
	ld.shared.f32 	%f157, [%r111+4];
	ld.shared.f32 	%f158, [%r112+4];
	ld.shared.f32 	%f159, [%r113+4];
	sub.f32 	%f160, %f1, %f156;
	sub.f32 	%f161, %f2, %f157;
	sub.f32 	%f162, %f3, %f158;
	sub.f32 	%f163, %f4, %f159;
	mul.f32 	%f164, %f161, %f161;
	fma.rn.f32 	%f165, %f160, %f160, %f164;
	mul.f32 	%f166, %f163, %f163;
	fma.rn.f32 	%f167, %f162, %f162, %f166;
	mul.f32 	%f168, %f6, %f167;
	fma.rn.f32 	%f169, %f8, %f165, %f168;
	sqrt.rn.f32 	%f170, %f169;
	st.global.f32 	[%rd9+4], %f170;
	mad.lo.s32 	%r205, %r114, %r171, %r5;
	mul.wide.s32 	%rd55, %r205, 4;
	add.s64 	%rd56, %rd1, %rd55;
	st.global.f32 	[%rd56], %f170;
$L__BB0_13:
	add.s32 	%r115, %r109, 2;
	setp.ge.s32 	%p21, %r115, %r171;
	@%p21 bra 	$L__BB0_15;
	ld.shared.f32 	%f171, [%r110+8];
	ld.shared.f32 	%f172, [%r111+8];
	ld.shared.f32 	%f173, [%r112+8];
	ld.shared.f32 	%f174, [%r113+8];
	sub.f32 	%f175, %f1, %f171;
	sub.f32 	%f176, %f2, %f172;
	sub.f32 	%f177, %f3, %f173;
	sub.f32 	%f178, %f4, %f174;
	mul.f32 	%f179, %f176, %f176;
	fma.rn.f32 	%f180, %f175, %f175, %f179;
	mul.f32 	%f181, %f178, %f178;
	fma.rn.f32 	%f182, %f177, %f177, %f181;
	mul.f32 	%f183, %f6, %f182;
	fma.rn.f32 	%f184, %f8, %f180, %f183;
	sqrt.rn.f32 	%f185, %f184;
	st.global.f32 	[%rd9+8], %f185;
	mad.lo.s32 	%r206, %r115, %r171, %r5;
	mul.wide.s32 	%rd57, %r206, 4;
	add.s64 	%rd58, %rd1, %rd57;
	st.global.f32 	[%rd58], %f185;
$L__BB0_15:
	add.s32 	%r116, %r109, 3;
	setp.ge.s32 	%p22, %r116, %r171;
	@%p22 bra 	$L__BB0_17;
	ld.shared.f32 	%f186, [%r110+12];
	ld.shared.f32 	%f187, [%r111+12];
	ld.shared.f32 	%f188, [%r112+12];
	ld.shared.f32 	%f189, [%r113+12];
	sub.f32 	%f190, %f1, %f186;
	sub.f32 	%f191, %f2, %f187;
	sub.f32 	%f192, %f3, %f188;
	sub.f32 	%f193, %f4, %f189;
	mul.f32 	%f194, %f191, %f191;
	fma.rn.f32 	%f195, %f190, %f190, %f194;
	mul.f32 	%f196, %f193, %f193;
	fma.rn.f32 	%f197, %f192, %f192, %f196;
	mul.f32 	%f198, %f6, %f197;
	fma.rn.f32 	%f199, %f8, %f195, %f198;
	sqrt.rn.f32 	%f200, %f199;
	st.global.f32 	[%rd9+12], %f200;
	mad.lo.s32 	%r207, %r116, %r171, %r5;
	mul.wide.s32 	%rd59, %r207, 4;
	add.s64 	%rd60, %rd1, %rd59;
	st.global.f32 	[%rd60], %f200;
$L__BB0_17:
	add.s32 	%r324, %r324, 4;
	and.b32  	%r325, %r1, 2044;
	setp.ne.s32 	%p23, %r324, %r325;
	@%p23 bra 	$L__BB0_9;
$L__BB0_18:
	setp.eq.s32 	%p24, %r18, 0;
	@%p24 bra 	$L__BB0_122;
	add.s32 	%r120, %r325, %r106;
	setp.ge.s32 	%p25, %r120, %r171;
	shl.b32 	%r208, %r325, 2;
	add.s32 	%r121, %r12, %r208;
	add.s32 	%r122, %r13, %r208;
	add.s32 	%r209, %r120, %r17;
	mul.wide.s32 	%rd61, %r209, 4;
	add.s64 	%rd10, %rd1, %rd61;
	@%p25 bra 	$L__BB0_21;
	ld.shared.f32 	%f201, [%r121];
	ld.shared.f32 	%f202, [%r122];
	add.s32 	%r210, %r121, %r7;
	ld.shared.f32 	%f203, [%r210];
	add.s32 	%r211, %r122, %r7;
	ld.shared.f32 	%f204, [%r211];
	sub.f32 	%f205, %f1, %f201;
	sub.f32 	%f206, %f2, %f202;
	sub.f32 	%f207, %f3, %f203;
	sub.f32 	%f208, %f4, %f204;
	mul.f32 	%f209, %f206, %f206;
	fma.rn.f32 	%f210, %f205, %f205, %f209;
	mul.f32 	%f211, %f208, %f208;
	fma.rn.f32 	%f212, %f207, %f207, %f211;
	mul.f32 	%f213, %f6, %f212;
	fma.rn.f32 	%f214, %f8, %f210, %f213;
	sqrt.rn.f32 	%f215, %f214;
	st.global.f32 	[%rd10], %f215;
	mad.lo.s32 	%r212, %r120, %r171, %r5;
	mul.wide.s32 	%rd62, %r212, 4;
	add.s64 	%rd63, %rd1, %rd62;
	st.global.f32 	[%rd63], %f215;
$L__BB0_21:
	setp.eq.s32 	%p26, %r18, 1;
	@%p26 bra 	$L__BB0_122;
	add.s32 	%r123, %r120, 1;
	setp.ge.s32 	%p27, %r123, %r171;
	@%p27 bra 	$L__BB0_24;
	ld.shared.f32 	%f216, [%r121+4];
	ld.shared.f32 	%f217, [%r122+4];
	add.s32 	%r213, %r121, %r7;
	ld.shared.f32 	%f218, [%r213+4];
	add.s32 	%r214, %r122, %r7;
	ld.shared.f32 	%f219, [%r214+4];
	sub.f32 	%f220, %f1, %f216;
	sub.f32 	%f221, %f2, %f217;
	sub.f32 	%f222, %f3, %f218;
	sub.f32 	%f223, %f4, %f219;
	mul.f32 	%f224, %f221, %f221;
	fma.rn.f32 	%f225, %f220, %f220, %f224;
	mul.f32 	%f226, %f223, %f223;
	fma.rn.f32 	%f227, %f222, %f222, %f226;
	mul.f32 	%f228, %f6, %f227;
	fma.rn.f32 	%f229, %f8, %f225, %f228;
	sqrt.rn.f32 	%f230, %f229;
	st.global.f32 	[%rd10+4], %f230;
	mad.lo.s32 	%r215, %r123, %r171, %r5;
	mul.wide.s32 	%rd64, %r215, 4;
	add.s64 	%rd65, %rd1, %rd64;
	st.global.f32 	[%rd65], %f230;
$L__BB0_24:
	setp.eq.s32 	%p28, %r18, 2;
	@%p28 bra 	$L__BB0_122;
	add.s32 	%r124, %r120, 2;
	setp.ge.s32 	%p29, %r124, %r171;
	@%p29 bra 	$L__BB0_122;
	ld.shared.f32 	%f231, [%r121+8];
	ld.shared.f32 	%f232, [%r122+8];
	add.s32 	%r216, %r121, %r7;
	ld.shared.f32 	%f233, [%r216+8];
	add.s32 	%r217, %r122, %r7;
	ld.shared.f32 	%f234, [%r217+8];
	sub.f32 	%f235, %f1, %f231;
	sub.f32 	%f236, %f2, %f232;
	sub.f32 	%f237, %f3, %f233;
	sub.f32 	%f238, %f4, %f234;
	mul.f32 	%f239, %f236, %f236;
	fma.rn.f32 	%f240, %f235, %f235, %f239;
	mul.f32 	%f241, %f238, %f238;
	fma.rn.f32 	%f242, %f237, %f237, %f241;
	mul.f32 	%f243, %f6, %f242;
	fma.rn.f32 	%f244, %f8, %f240, %f243;
	sqrt.rn.f32 	%f245, %f244;
	st.global.f32 	[%rd10+8], %f245;
	mad.lo.s32 	%r218, %r124, %r171, %r5;
	mul.wide.s32 	%rd66, %r218, 4;
	add.s64 	%rd67, %rd1, %rd66;
	st.global.f32 	[%rd67], %f245;
	bra.uni 	$L__BB0_122;
$L__BB0_27:
	add.s32 	%r306, %r4, 1;
	setp.ge.u32 	%p43, %r306, %r1;
	@%p43 bra 	$L__BB0_64;
	ld.param.u32 	%r298, [_Z33calculate_spatial_distance_matrixPfS_S_S_S_S_ifi_param_8];
	shl.b32 	%r20, %r1, 2;
	mov.f32 	%f351, 0f40000000;
	sub.f32 	%f7, %f351, %f8;
	mul.lo.s32 	%r21, %r171, %r5;
	setp.eq.s32 	%p44, %r298, 1;
	@%p44 bra 	$L__BB0_47;
	ld.param.u32 	%r299, [_Z33calculate_spatial_distance_matrixPfS_S_S_S_S_ifi_param_8];
	setp.ne.s32 	%p45, %r299, 0;
	@%p45 bra 	$L__BB0_66;
	not.b32 	%r258, %r4;
	add.s32 	%r259, %r1, %r258;
	and.b32  	%r22, %r259, 3;
	setp.eq.s32 	%p55, %r22, 0;
	@%p55 bra 	$L__BB0_36;
	neg.s32 	%r305, %r22;
	mul.lo.s32 	%r24, %r1, 12;
	shl.b32 	%r260, %r4, 2;
	mov.u32 	%r261, s;
	add.s32 	%r262, %r260, %r261;
	add.s32 	%r303, %r262, 4;
	add.s32 	%r263, %r5, %r21;
	mad.lo.s32 	%r264, %r171, %r5, %r171;
	add.s32 	%r302, %r5, %r264;
	add.s32 	%r301, %r263, 1;
	mov.u32 	%r300, %r5;
	mov.u32 	%r304, %r4;
$L__BB0_32:
	.pragma "nounroll";
	add.s32 	%r300, %r300, 1;
	setp.ge.s32 	%p56, %r300, %r171;
	@%p56 bra 	$L__BB0_34;
	ld.shared.f32 	%f442, [%r303];
	add.s32 	%r265, %r303, %r20;
	ld.shared.f32 	%f443, [%r265];
	add.s32 	%r266, %r303, %r7;
	ld.shared.f32 	%f444, [%r266];
	add.s32 	%r267, %r303, %r24;
	ld.shared.f32 	%f445, [%r267];
	sub.f32 	%f446, %f1, %f442;
	sub.f32 	%f447, %f2, %f443;
	sub.f32 	%f448, %f3, %f444;
	sub.f32 	%f449, %f4, %f445;
	mul.f32 	%f450, %f447, %f447;
	fma.rn.f32 	%f451, %f446, %f446, %f450;
	mul.f32 	%f452, %f449, %f449;
	fma.rn.f32 	%f453, %f448, %f448, %f452;
	mul.f32 	%f454, %f7, %f453;
	fma.rn.f32 	%f455, %f8, %f451, %f454;
	sqrt.rn.f32 	%f456, %f455;
	mul.wide.s32 	%rd97, %r301, 4;
	add.s64 	%rd98, %rd1, %rd97;
	st.global.f32 	[%rd98], %f456;
	mul.wide.s32 	%rd99, %r302, 4;
	add.s64 	%rd100, %rd1, %rd99;
	st.global.f32 	[%rd100], %f456;
$L__BB0_34:
	add.s32 	%r305, %r305, 1;
	setp.ne.s32 	%p57, %r305, 0;
	add.s32 	%r304, %r304, 1;
	add.s32 	%r303, %r303, 4;
	add.s32 	%r302, %r302, %r171;
	add.s32 	%r301, %r301, 1;
	@%p57 bra 	$L__BB0_32;
	add.s32 	%r306, %r304, 1;
$L__BB0_36:
	sub.s32 	%r268, %r1, %r4;
	add.s32 	%r269, %r268, -2;
	setp.lt.u32 	%p58, %r269, 3;
	@%p58 bra 	$L__BB0_64;
	mov.u32 	%r271, s;
$L__BB0_38:
	add.s32 	%r43, %r306, %r3;
	setp.ge.s32 	%p59, %r43, %r171;
	shl.b32 	%r270, %r306, 2;
	add.s32 	%r44, %r271, %r270;
	add.s32 	%r45, %r6, %r270;
	add.s32 	%r272, %r43, %r21;
	mul.wide.s32 	%rd101, %r272, 4;
	add.s64 	%rd7, %rd1, %rd101;
	add.s32 	%r46, %r44, %r7;
	add.s32 	%r47, %r45, %r7;
	@%p59 bra 	$L__BB0_40;
	ld.shared.f32 	%f457, [%r44];
	ld.shared.f32 	%f458, [%r45];
	ld.shared.f32 	%f459, [%r46];
	ld.shared.f32 	%f460, [%r47];
	sub.f32 	%f461, %f1, %f457;
	sub.f32 	%f462, %f2, %f458;
	sub.f32 	%f463, %f3, %f459;
	sub.f32 	%f464, %f4, %f460;
	mul.f32 	%f465, %f462, %f462;
	fma.rn.f32 	%f466, %f461, %f461, %f465;
	mul.f32 	%f467, %f464, %f464;
	fma.rn.f32 	%f468, %f463, %f463, %f467;
	mul.f32 	%f469, %f7, %f468;
	fma.rn.f32 	%f470, %f8, %f466, %f469;
	sqrt.rn.f32 	%f471, %f470;
	st.global.f32 	[%rd7], %f471;
	mad.lo.s32 	%r273, %r43, %r171, %r5;
	mul.wide.s32 	%rd102, %r273, 4;
	add.s64 	%rd103, %rd1, %rd102;
	st.global.f32 	[%rd103], %f471;
$L__BB0_40:
	add.s32 	%r48, %r43, 1;
	setp.ge.s32 	%p60, %r48, %r171;
	@%p60 bra 	$L__BB0_42;
	ld.shared.f32 	%f472, [%r44+4];
	ld.shared.f32 	%f473, [%r45+4];
	ld.shared.f32 	%f474, [%r46+4];
	ld.shared.f32 	%f475, [%r47+4];
	sub.f32 	%f476, %f1, %f472;
	sub.f32 	%f477, %f2, %f473;
	sub.f32 	%f478, %f3, %f474;
	sub.f32 	%f479, %f4, %f475;
	mul.f32 	%f480, %f477, %f477;
	fma.rn.f32 	%f481, %f476, %f476, %f480;
	mul.f32 	%f482, %f479, %f479;
	fma.rn.f32 	%f483, %f478, %f478, %f482;
	mul.f32 	%f484, %f7, %f483;
	fma.rn.f32 	%f485, %f8, %f481, %f484;
	sqrt.rn.f32 	%f486, %f485;
	st.global.f32 	[%rd7+4], %f486;
	mad.lo.s32 	%r274, %r48, %r171, %r5;
	mul.wide.s32 	%rd104, %r274, 4;
	add.s64 	%rd105, %rd1, %rd104;
	st.global.f32 	[%rd105], %f486;
$L__BB0_42:
	add.s32 	%r49, %r43, 2;
	setp.ge.s32 	%p61, %r49, %r171;
	@%p61 bra 	$L__BB0_44;
	ld.shared.f32 	%f487, [%r44+8];
	ld.shared.f32 	%f488, [%r45+8];
	ld.shared.f32 	%f489, [%r46+8];
	ld.shared.f32 	%f490, [%r47+8];
	sub.f32 	%f491, %f1, %f487;
	sub.f32 	%f492, %f2, %f488;
	sub.f32 	%f493, %f3, %f489;
	sub.f32 	%f494, %f4, %f490;
	mul.f32 	%f495, %f492, %f492;
	fma.rn.f32 	%f496, %f491, %f491, %f495;
	mul.f32 	%f497, %f494, %f494;
	fma.rn.f32 	%f498, %f493, %f493, %f497;
	mul.f32 	%f499, %f7, %f498;
	fma.rn.f32 	%f500, %f8, %f496, %f499;
	sqrt.rn.f32 	%f501, %f500;
	st.global.f32 	[%rd7+8], %f501;
	mad.lo.s32 	%r275, %r49, %r171, %r5;
	mul.wide.s32 	%rd106, %r275, 4;
	add.s64 	%rd107, %rd1, %rd106;
	st.global.f32 	[%rd107], %f501;
$L__BB0_44:
	add.s32 	%r50, %r43, 3;
	setp.ge.s32 	%p62, %r50, %r171;
	@%p62 bra 	$L__BB0_46;
	ld.shared.f32 	%f502, [%r44+12];
	ld.shared.f32 	%f503, [%r45+12];
	ld.shared.f32 	%f504, [%r46+12];
	ld.shared.f32 	%f505, [%r47+12];
	sub.f32 	%f506, %f1, %f502;
	sub.f32 	%f507, %f2, %f503;
	sub.f32 	%f508, %f3, %f504;
	sub.f32 	%f509, %f4, %f505;
	mul.f32 	%f510, %f507, %f507;
	fma.rn.f32 	%f511, %f506, %f506, %f510;
	mul.f32 	%f512, %f509, %f509;
	fma.rn.f32 	%f513, %f508, %f508, %f512;
	mul.f32 	%f514, %f7, %f513;
	fma.rn.f32 	%f515, %f8, %f511, %f514;
	sqrt.rn.f32 	%f516, %f515;
	st.global.f32 	[%rd7+12], %f516;
	mad.lo.s32 	%r276, %r50, %r171, %r5;
	mul.wide.s32 	%rd108, %r276, 4;
	add.s64 	%rd109, %rd1, %rd108;
	st.global.f32 	[%rd109], %f516;
$L__BB0_46:
	add.s32 	%r306, %r306, 4;
	setp.eq.s32 	%p63, %r306, %r1;
	@%p63 bra 	$L__BB0_64;
	bra.uni 	$L__BB0_38;
$L__BB0_47:
	not.b32 	%r238, %r4;
	add.s32 	%r239, %r1, %r238;
	and.b32  	%r52, %r239, 3;
	setp.eq.s32 	%p46, %r52, 0;
	@%p46 bra 	$L__BB0_53;
	neg.s32 	%r313, %r52;
	mul.lo.s32 	%r54, %r1, 12;
	shl.b32 	%r240, %r4, 2;
	mov.u32 	%r241, s;
	add.s32 	%r242, %r240, %r241;
	add.s32 	%r311, %r242, 4;
	shl.b32 	%r56, %r1, 4;
	add.s32 	%r243, %r5, %r21;
	mad.lo.s32 	%r244, %r171, %r5, %r171;
	add.s32 	%r310, %r5, %r244;
	add.s32 	%r309, %r243, 1;
	mov.u32 	%r308, %r5;
	mov.u32 	%r312, %r4;
$L__BB0_49:
	.pragma "nounroll";
	add.s32 	%r308, %r308, 1;
	setp.ge.s32 	%p47, %r308, %r171;
	@%p47 bra 	$L__BB0_51;
	ld.shared.f32 	%f352, [%r311];
	add.s32 	%r245, %r311, %r20;
	ld.shared.f32 	%f353, [%r245];
	add.s32 	%r246, %r311, %r7;
	ld.shared.f32 	%f354, [%r246];
	add.s32 	%r247, %r311, %r54;
	ld.shared.f32 	%f355, [%r247];
	add.s32 	%r248, %r311, %r56;
	ld.shared.f32 	%f356, [%r248];
	sub.f32 	%f357, %f1, %f352;
	sub.f32 	%f358, %f2, %f353;
	sub.f32 	%f359, %f3, %f354;
	sub.f32 	%f360, %f4, %f355;
	mul.f32 	%f361, %f358, %f358;
	fma.rn.f32 	%f362, %f357, %f357, %f361;
	mul.f32 	%f363, %f360, %f360;
	fma.rn.f32 	%f364, %f359, %f359, %f363;
	mul.f32 	%f365, %f7, %f364;
	fma.rn.f32 	%f366, %f8, %f362, %f365;
	mul.f32 	%f367, %f5, %f356;
	div.rn.f32 	%f368, %f366, %f367;
	sqrt.rn.f32 	%f369, %f368;
	mul.wide.s32 	%rd84, %r309, 4;
	add.s64 	%rd85, %rd1, %rd84;
	st.global.f32 	[%rd85], %f369;
	mul.wide.s32 	%rd86, %r310, 4;
	add.s64 	%rd87, %rd1, %rd86;
	st.global.f32 	[%rd87], %f369;
$L__BB0_51:
	add.s32 	%r313, %r313, 1;
	setp.ne.s32 	%p48, %r313, 0;
	add.s32 	%r312, %r312, 1;
	add.s32 	%r311, %r311, 4;
	add.s32 	%r310, %r310, %r171;
	add.s32 	%r309, %r309, 1;
	@%p48 bra 	$L__BB0_49;
	add.s32 	%r306, %r312, 1;
$L__BB0_53:
	sub.s32 	%r249, %r1, %r4;
	add.s32 	%r250, %r249, -2;
	setp.lt.u32 	%p49, %r250, 3;
	@%p49 bra 	$L__BB0_64;
	mov.u32 	%r252, s;
$L__BB0_55:
	add.s32 	%r74, %r306, %r3;
	setp.ge.s32 	%p50, %r74, %r171;
	shl.b32 	%r251, %r306, 2;
	add.s32 	%r75, %r252, %r251;
	add.s32 	%r76, %r6, %r251;
	add.s32 	%r253, %r74, %r21;
	mul.wide.s32 	%rd88, %r253, 4;
	add.s64 	%rd8, %rd1, %rd88;
	add.s32 	%r77, %r75, %r7;
	add.s32 	%r78, %r76, %r7;
	add.s32 	%r79, %r77, %r7;
	@%p50 bra 	$L__BB0_57;
	ld.shared.f32 	%f370, [%r75];
	ld.shared.f32 	%f371, [%r76];
	ld.shared.f32 	%f372, [%r77];
	ld.shared.f32 	%f373, [%r78];
	ld.shared.f32 	%f374, [%r79];
	sub.f32 	%f375, %f1, %f370;
	sub.f32 	%f376, %f2, %f371;
	sub.f32 	%f377, %f3, %f372;
	sub.f32 	%f378, %f4, %f373;
	mul.f32 	%f379, %f376, %f376;
	fma.rn.f32 	%f380, %f375, %f375, %f379;
	mul.f32 	%f381, %f378, %f378;
	fma.rn.f32 	%f382, %f377, %f377, %f381;
	mul.f32 	%f383, %f7, %f382;
	fma.rn.f32 	%f384, %f8, %f380, %f383;
	mul.f32 	%f385, %f5, %f374;
	div.rn.f32 	%f386, %f384, %f385;
	sqrt.rn.f32 	%f387, %f386;
	st.global.f32 	[%rd8], %f387;
	mad.lo.s32 	%r254, %r74, %r171, %r5;
	mul.wide.s32 	%rd89, %r254, 4;
	add.s64 	%rd90, %rd1, %rd89;
	st.global.f32 	[%rd90], %f387;
$L__BB0_57:
	add.s32 	%r80, %r74, 1;
	setp.ge.s32 	%p51, %r80, %r171;
	@%p51 bra 	$L__BB0_59;
	ld.shared.f32 	%f388, [%r75+4];
	ld.shared.f32 	%f389, [%r76+4];
	ld.shared.f32 	%f390, [%r77+4];
	ld.shared.f32 	%f391, [%r78+4];
	ld.shared.f32 	%f392, [%r79+4];
	sub.f32 	%f393, %f1, %f388;
	sub.f32 	%f394, %f2, %f389;
	sub.f32 	%f395, %f3, %f390;
	sub.f32 	%f396, %f4, %f391;
	mul.f32 	%f397, %f394, %f394;
	fma.rn.f32 	%f398, %f393, %f393, %f397;
	mul.f32 	%f399, %f396, %f396;
	fma.rn.f32 	%f400, %f395, %f395, %f399;
	mul.f32 	%f401, %f7, %f400;
	fma.rn.f32 	%f402, %f8, %f398, %f401;
	mul.f32 	%f403, %f5, %f392;
	div.rn.f32 	%f404, %f402, %f403;
	sqrt.rn.f32 	%f405, %f404;
	st.global.f32 	[%rd8+4], %f405;
	mad.lo.s32 	%r255, %r80, %r171, %r5;
	mul.wide.s32 	%rd91, %r255, 4;
	add.s64 	%rd92, %rd1, %rd91;
	st.global.f32 	[%rd92], %f405;
$L__BB0_59:
	add.s32 	%r81, %r74, 2;
	setp.ge.s32 	%p52, %r81, %r171;
	@%p52 bra 	$L__BB0_61;
	ld.shared.f32 	%f406, [%r75+8];
	ld.shared.f32 	%f407, [%r76+8];
	ld.shared.f32 	%f408, [%r77+8];
	ld.shared.f32 	%f409, [%r78+8];
	ld.shared.f32 	%f410, [%r79+8];
	sub.f32 	%f411, %f1, %f406;
	sub.f32 	%f412, %f2, %f407;
	sub.f32 	%f413, %f3, %f408;
	sub.f32 	%f414, %f4, %f409;
	mul.f32 	%f415, %f412, %f412;
	fma.rn.f32 	%f416, %f411, %f411, %f415;
	mul.f32 	%f417, %f414, %f414;
	fma.rn.f32 	%f418, %f413, %f413, %f417;
	mul.f32 	%f419, %f7, %f418;
	fma.rn.f32 	%f420, %f8, %f416, %f419;
	mul.f32 	%f421, %f5, %f410;
	div.rn.f32 	%f422, %f420, %f421;
	sqrt.rn.f32 	%f423, %f422;
	st.global.f32 	[%rd8+8], %f423;
	mad.lo.s32 	%r256, %r81, %r171, %r5;
	mul.wide.s32 	%rd93, %r256, 4;
	add.s64 	%rd94, %rd1, %rd93;
	st.global.f32 	[%rd94], %f423;
$L__BB0_61:
	add.s32 	%r82, %r74, 3;
	setp.ge.s32 	%p53, %r82, %r171;
	@%p53 bra 	$L__BB0_63;
	ld.shared.f32 	%f424, [%r75+12];
	ld.shared.f32 	%f425, [%r76+12];
	ld.shared.f32 	%f426, [%r77+12];
	ld.shared.f32 	%f427, [%r78+12];
	ld.shared.f32 	%f428, [%r79+12];
	sub.f32 	%f429, %f1, %f424;
	sub.f32 	%f430, %f2, %f425;
	sub.f32 	%f431, %f3, %f426;
	sub.f32 	%f432, %f4, %f427;
	mul.f32 	%f433, %f430, %f430;
	fma.rn.f32 	%f434, %f429, %f429, %f433;
	mul.f32 	%f435, %f432, %f432;
	fma.rn.f32 	%f436, %f431, %f431, %f435;
	mul.f32 	%f437, %f7, %f436;
	fma.rn.f32 	%f438, %f8, %f434, %f437;
	mul.f32 	%f439, %f5, %f428;
	div.rn.f32 	%f440, %f438, %f439;
	sqrt.rn.f32 	%f441, %f440;
	st.global.f32 	[%rd8+12], %f441;
	mad.lo.s32 	%r257, %r82, %r171, %r5;
	mul.wide.s32 	%rd95, %r257, 4;
	add.s64 	%rd96, %rd1, %rd95;
	st.global.f32 	[%rd96], %f441;
$L__BB0_63:
	add.s32 	%r306, %r306, 4;
	setp.eq.s32 	%p54, %r306, %r1;
	@%p54 bra 	$L__BB0_64;
	bra.uni 	$L__BB0_55;
$L__BB0_64:
	bar.sync 	0;
$L__BB0_65:
	ret;
$L__BB0_66:
	not.b32 	%r277, %r4;
	add.s32 	%r278, %r1, %r277;
	and.b32  	%r84, %r278, 3;
	setp.eq.s32 	%p64, %r84, 0;
	@%p64 bra 	$L__BB0_72;
	neg.s32 	%r321, %r84;
	mul.lo.s32 	%r86, %r1, 12;
	shl.b32 	%r279, %r4, 2;
	mov.u32 	%r280, s;
	add.s32 	%r281, %r279, %r280;
	add.s32 	%r319, %r281, 4;
	add.s32 	%r282, %r5, %r21;
	mad.lo.s32 	%r283, %r171, %r5, %r171;
	add.s32 	%r318, %r5, %r283;
	add.s32 	%r317, %r282, 1;
	mov.u32 	%r316, %r5;
	mov.u32 	%r320, %r4;
$L__BB0_68:
	.pragma "nounroll";
	add.s32 	%r316, %r316, 1;
	setp.ge.s32 	%p65, %r316, %r171;
	@%p65 bra 	$L__BB0_70;
	ld.shared.f32 	%f517, [%r319];
	add.s32 	%r284, %r319, %r20;
	ld.shared.f32 	%f518, [%r284];
	add.s32 	%r285, %r319, %r7;
	ld.shared.f32 	%f519, [%r285];
	add.s32 	%r286, %r319, %r86;
	ld.shared.f32 	%f520, [%r286];
	sub.f32 	%f521, %f1, %f517;
	sub.f32 	%f522, %f2, %f518;
	sub.f32 	%f523, %f3, %f519;
	sub.f32 	%f524, %f4, %f520;
	mul.f32 	%f525, %f522, %f522;
	fma.rn.f32 	%f526, %f521, %f521, %f525;
	sqrt.rn.f32 	%f527, %f526;
	mul.f32 	%f528, %f524, %f524;
	fma.rn.f32 	%f529, %f523, %f523, %f528;
	sqrt.rn.f32 	%f530, %f529;
	max.f32 	%f531, %f527, %f530;
	mul.wide.s32 	%rd110, %r317, 4;
	add.s64 	%rd111, %rd1, %rd110;
	st.global.f32 	[%rd111], %f531;
	mul.wide.s32 	%rd112, %r318, 4;
	add.s64 	%rd113, %rd1, %rd112;
	st.global.f32 	[%rd113], %f531;
$L__BB0_70:
	add.s32 	%r321, %r321, 1;
	setp.ne.s32 	%p66, %r321, 0;
	add.s32 	%r320, %r320, 1;
	add.s32 	%r319, %r319, 4;
	add.s32 	%r318, %r318, %r171;
	add.s32 	%r317, %r317, 1;
	@%p66 bra 	$L__BB0_68;
	add.s32 	%r306, %r320, 1;
$L__BB0_72:
	sub.s32 	%r287, %r1, %r4;
	add.s32 	%r288, %r287, -2;
	setp.lt.u32 	%p67, %r288, 3;
	@%p67 bra 	$L__BB0_64;
$L__BB0_73:
	add.s32 	%r162, %r306, %r3;
	setp.ge.s32 	%p68, %r162, %r171;
	shl.b32 	%r289, %r306, 2;
	mov.u32 	%r290, s;
	add.s32 	%r163, %r290, %r289;
	add.s32 	%r164, %r6, %r289;
	add.s32 	%r291, %r162, %r21;
	mul.wide.s32 	%rd114, %r291, 4;
	add.s64 	%rd15, %rd1, %rd114;
	add.s32 	%r165, %r163, %r7;
	add.s32 	%r166, %r164, %r7;
	@%p68 bra 	$L__BB0_75;
	ld.shared.f32 	%f532, [%r163];
	ld.shared.f32 	%f533, [%r164];
	ld.shared.f32 	%f534, [%r165];
	ld.shared.f32 	%f535, [%r166];
	sub.f32 	%f536, %f1, %f532;
	sub.f32 	%f537, %f2, %f533;
	sub.f32 	%f538, %f3, %f534;
	sub.f32 	%f539, %f4, %f535;
	mul.f32 	%f540, %f537, %f537;
	fma.rn.f32 	%f541, %f536, %f536, %f540;
	sqrt.rn.f32 	%f542, %f541;
	mul.f32 	%f543, %f539, %f539;
	fma.rn.f32 	%f544, %f538, %f538, %f543;
	sqrt.rn.f32 	%f545, %f544;
	max.f32 	%f546, %f542, %f545;
	st.global.f32 	[%rd15], %f546;
	mad.lo.s32 	%r292, %r162, %r171, %r5;
	mul.wide.s32 	%rd115, %r292, 4;
	add.s64 	%rd116, %rd1, %rd115;
	st.global.f32 	[%rd116], %f546;
$L__BB0_75:
	add.s32 	%r167, %r162, 1;
	setp.ge.s32 	%p69, %r167, %r171;
	@%p69 bra 	$L__BB0_77;
	ld.shared.f32 	%f547, [%r163+4];
	ld.shared.f32 	%f548, [%r164+4];
	ld.shared.f32 	%f549, [%r165+4];
	ld.shared.f32 	%f550, [%r166+4];
	sub.f32 	%f551, %f1, %f547;
	sub.f32 	%f552, %f2, %f548;
	sub.f32 	%f553, %f3, %f549;
	sub.f32 	%f554, %f4, %f550;
	mul.f32 	%f555, %f552, %f552;
	fma.rn.f32 	%f556, %f551, %f551, %f555;
	sqrt.rn.f32 	%f557, %f556;
	mul.f32 	%f558, %f554, %f554;
	fma.rn.f32 	%f559, %f553, %f553, %f558;
	sqrt.rn.f32 	%f560, %f559;
	max.f32 	%f561, %f557, %f560;
	st.global.f32 	[%rd15+4], %f561;
	mad.lo.s32 	%r293, %r167, %r171, %r5;
	mul.wide.s32 	%rd117, %r293, 4;
	add.s64 	%rd118, %rd1, %rd117;
	st.global.f32 	[%rd118], %f561;
$L__BB0_77:
	add.s32 	%r168, %r162, 2;
	setp.ge.s32 	%p70, %r168, %r171;
	@%p70 bra 	$L__BB0_79;
	ld.shared.f32 	%f562, [%r163+8];
	ld.shared.f32 	%f563, [%r164+8];
	ld.shared.f32 	%f564, [%r165+8];
	ld.shared.f32 	%f565, [%r166+8];
	sub.f32 	%f566, %f1, %f562;
	sub.f32 	%f567, %f2, %f563;
	sub.f32 	%f568, %f3, %f564;
	sub.f32 	%f569, %f4, %f565;
	mul.f32 	%f570, %f567, %f567;
	fma.rn.f32 	%f571, %f566, %f566, %f570;
	sqrt.rn.f32 	%f572, %f571;
	mul.f32 	%f573, %f569, %f569;
	fma.rn.f32 	%f574, %f568, %f568, %f573;
	sqrt.rn.f32 	%f575, %f574;
	max.f32 	%f576, %f572, %f575;
	st.global.f32 	[%rd15+8], %f576;
	mad.lo.s32 	%r294, %r168, %r171, %r5;
	mul.wide.s32 	%rd119, %r294, 4;
	add.s64 	%rd120, %rd1, %rd119;
	st.global.f32 	[%rd120], %f576;
$L__BB0_79:
	add.s32 	%r169, %r162, 3;
	setp.ge.s32 	%p71, %r169, %r171;
	@%p71 bra 	$L__BB0_81;
	ld.shared.f32 	%f577, [%r163+12];
	ld.shared.f32 	%f578, [%r164+12];
	ld.shared.f32 	%f579, [%r165+12];
	ld.shared.f32 	%f580, [%r166+12];
	sub.f32 	%f581, %f1, %f577;
	sub.f32 	%f582, %f2, %f578;
	sub.f32 	%f583, %f3, %f579;
	sub.f32 	%f584, %f4, %f580;
	mul.f32 	%f585, %f582, %f582;
	fma.rn.f32 	%f586, %f581, %f581, %f585;
	sqrt.rn.f32 	%f587, %f586;
	mul.f32 	%f588, %f584, %f584;
	fma.rn.f32 	%f589, %f583, %f583, %f588;
	sqrt.rn.f32 	%f590, %f589;
	max.f32 	%f591, %f587, %f590;
	st.global.f32 	[%rd15+12], %f591;
	mad.lo.s32 	%r295, %r169, %r171, %r5;
	mul.wide.s32 	%rd121, %r295, 4;
	add.s64 	%rd122, %rd1, %rd121;
	st.global.f32 	[%rd122], %f591;
$L__BB0_81:
	add.s32 	%r306, %r306, 4;
	setp.ne.s32 	%p72, %r306, %r1;
	@%p72 bra 	$L__BB0_73;
	bra.uni 	$L__BB0_64;
$L__BB0_82:
	setp.lt.u32 	%p6, %r1, 4;
	mov.b32 	%r327, 0;
	@%p6 bra 	$L__BB0_93;
	mov.b32 	%r326, 0;
$L__BB0_84:
	add.s32 	%r126, %r326, %r106;
	setp.ge.s32 	%p7, %r126, %r171;
	shl.b32 	%r183, %r326, 2;
	add.s32 	%r127, %r12, %r183;
	add.s32 	%r128, %r13, %r183;
	add.s32 	%r184, %r126, %r17;
	mul.wide.s32 	%rd36, %r184, 4;
	add.s64 	%rd11, %rd1, %rd36;
	add.s32 	%r129, %r127, %r7;
	add.s32 	%r130, %r128, %r7;
	add.s32 	%r131, %r129, %r7;
	@%p7 bra 	$L__BB0_86;
	ld.shared.f32 	%f15, [%r127];
	ld.shared.f32 	%f16, [%r128];
	ld.shared.f32 	%f17, [%r129];
	ld.shared.f32 	%f18, [%r130];
	ld.shared.f32 	%f19, [%r131];
	sub.f32 	%f20, %f1, %f15;
	sub.f32 	%f21, %f2, %f16;
	sub.f32 	%f22, %f3, %f17;
	sub.f32 	%f23, %f4, %f18;
	mul.f32 	%f24, %f21, %f21;
	fma.rn.f32 	%f25, %f20, %f20, %f24;
	mul.f32 	%f26, %f23, %f23;
	fma.rn.f32 	%f27, %f22, %f22, %f26;
	mul.f32 	%f28, %f6, %f27;
	fma.rn.f32 	%f29, %f8, %f25, %f28;
	mul.f32 	%f30, %f5, %f19;
	div.rn.f32 	%f31, %f29, %f30;
	sqrt.rn.f32 	%f32, %f31;
	st.global.f32 	[%rd11], %f32;
	mad.lo.s32 	%r185, %r126, %r171, %r5;
	mul.wide.s32 	%rd37, %r185, 4;
	add.s64 	%rd38, %rd1, %rd37;
	st.global.f32 	[%rd38], %f32;
$L__BB0_86:
	add.s32 	%r132, %r126, 1;
	setp.ge.s32 	%p8, %r132, %r171;
	@%p8 bra 	$L__BB0_88;
	ld.shared.f32 	%f33, [%r127+4];
	ld.shared.f32 	%f34, [%r128+4];
	ld.shared.f32 	%f35, [%r129+4];
	ld.shared.f32 	%f36, [%r130+4];
	ld.shared.f32 	%f37, [%r131+4];
	sub.f32 	%f38, %f1, %f33;
	sub.f32 	%f39, %f2, %f34;
	sub.f32 	%f40, %f3, %f35;
	sub.f32 	%f41, %f4, %f36;
	mul.f32 	%f42, %f39, %f39;
	fma.rn.f32 	%f43, %f38, %f38, %f42;
	mul.f32 	%f44, %f41, %f41;
	fma.rn.f32 	%f45, %f40, %f40, %f44;
	mul.f32 	%f46, %f6, %f45;
	fma.rn.f32 	%f47, %f8, %f43, %f46;
	mul.f32 	%f48, %f5, %f37;
	div.rn.f32 	%f49, %f47, %f48;
	sqrt.rn.f32 	%f50, %f49;
	st.global.f32 	[%rd11+4], %f50;
	mad.lo.s32 	%r186, %r132, %r171, %r5;
	mul.wide.s32 	%rd39, %r186, 4;
	add.s64 	%rd40, %rd1, %rd39;
	st.global.f32 	[%rd40], %f50;
$L__BB0_88:
	add.s32 	%r133, %r126, 2;
	setp.ge.s32 	%p9, %r133, %r171;
	@%p9 bra 	$L__BB0_90;
	ld.shared.f32 	%f51, [%r127+8];
	ld.shared.f32 	%f52, [%r128+8];
	ld.shared.f32 	%f53, [%r129+8];
	ld.shared.f32 	%f54, [%r130+8];
	ld.shared.f32 	%f55, [%r131+8];
	sub.f32 	%f56, %f1, %f51;
	sub.f32 	%f57, %f2, %f52;
	sub.f32 	%f58, %f3, %f53;
	sub.f32 	%f59, %f4, %f54;
	mul.f32 	%f60, %f57, %f57;
	fma.rn.f32 	%f61, %f56, %f56, %f60;
	mul.f32 	%f62, %f59, %f59;
	fma.rn.f32 	%f63, %f58, %f58, %f62;
	mul.f32 	%f64, %f6, %f63;
	fma.rn.f32 	%f65, %f8, %f61, %f64;
	mul.f32 	%f66, %f5, %f55;
	div.rn.f32 	%f67, %f65, %f66;
	sqrt.rn.f32 	%f68, %f67;
	st.global.f32 	[%rd11+8], %f68;
	mad.lo.s32 	%r187, %r133, %r171, %r5;
	mul.wide.s32 	%rd41, %r187, 4;
	add.s64 	%rd42, %rd1, %rd41;
	st.global.f32 	[%rd42], %f68;
$L__BB0_90:
	add.s32 	%r134, %r126, 3;
	setp.ge.s32 	%p10, %r134, %r171;
	@%p10 bra 	$L__BB0_92;
	ld.shared.f32 	%f69, [%r127+12];
	ld.shared.f32 	%f70, [%r128+12];
	ld.shared.f32 	%f71, [%r129+12];
	ld.shared.f32 	%f72, [%r130+12];
	ld.shared.f32 	%f73, [%r131+12];
	sub.f32 	%f74, %f1, %f69;
	sub.f32 	%f75, %f2, %f70;
	sub.f32 	%f76, %f3, %f71;
	sub.f32 	%f77, %f4, %f72;
	mul.f32 	%f78, %f75, %f75;
	fma.rn.f32 	%f79, %f74, %f74, %f78;
	mul.f32 	%f80, %f77, %f77;
	fma.rn.f32 	%f81, %f76, %f76, %f80;
	mul.f32 	%f82, %f6, %f81;
	fma.rn.f32 	%f83, %f8, %f79, %f82;
	mul.f32 	%f84, %f5, %f73;
	div.rn.f32 	%f85, %f83, %f84;
	sqrt.rn.f32 	%f86, %f85;
	st.global.f32 	[%rd11+12], %f86;
	mad.lo.s32 	%r188, %r134, %r171, %r5;
	mul.wide.s32 	%rd43, %r188, 4;
	add.s64 	%rd44, %rd1, %rd43;
	st.global.f32 	[%rd44], %f86;
$L__BB0_92:
	add.s32 	%r326, %r326, 4;
	and.b32  	%r327, %r1, 2044;
	setp.ne.s32 	%p11, %r326, %r327;
	@%p11 bra 	$L__BB0_84;
$L__BB0_93:
	setp.eq.s32 	%p12, %r18, 0;
	@%p12 bra 	$L__BB0_122;
	add.s32 	%r138, %r327, %r106;
	setp.ge.s32 	%p13, %r138, %r171;
	shl.b32 	%r189, %r327, 2;
	add.s32 	%r139, %r12, %r189;
	add.s32 	%r140, %r13, %r189;
	add.s32 	%r190, %r138, %r17;
	mul.wide.s32 	%rd45, %r190, 4;
	add.s64 	%rd12, %rd1, %rd45;
	add.s32 	%r141, %r139, %r7;
	@%p13 bra 	$L__BB0_96;
	ld.shared.f32 	%f87, [%r139];
	ld.shared.f32 	%f88, [%r140];
	ld.shared.f32 	%f89, [%r141];
	add.s32 	%r191, %r140, %r7;
	ld.shared.f32 	%f90, [%r191];
	add.s32 	%r192, %r141, %r7;
	ld.shared.f32 	%f91, [%r192];
	sub.f32 	%f92, %f1, %f87;
	sub.f32 	%f93, %f2, %f88;
	sub.f32 	%f94, %f3, %f89;
	sub.f32 	%f95, %f4, %f90;
	mul.f32 	%f96, %f93, %f93;
	fma.rn.f32 	%f97, %f92, %f92, %f96;
	mul.f32 	%f98, %f95, %f95;
	fma.rn.f32 	%f99, %f94, %f94, %f98;
	mul.f32 	%f100, %f6, %f99;
	fma.rn.f32 	%f101, %f8, %f97, %f100;
	mul.f32 	%f102, %f5, %f91;
	div.rn.f32 	%f103, %f101, %f102;
	sqrt.rn.f32 	%f104, %f103;
	st.global.f32 	[%rd12], %f104;
	mad.lo.s32 	%r193, %r138, %r171, %r5;
	mul.wide.s32 	%rd46, %r193, 4;
	add.s64 	%rd47, %rd1, %rd46;
	st.global.f32 	[%rd47], %f104;
$L__BB0_96:
	setp.eq.s32 	%p14, %r18, 1;
	@%p14 bra 	$L__BB0_122;
	add.s32 	%r142, %r138, 1;
	setp.ge.s32 	%p15, %r142, %r171;
	@%p15 bra 	$L__BB0_99;
	ld.shared.f32 	%f105, [%r139+4];
	ld.shared.f32 	%f106, [%r140+4];
	ld.shared.f32 	%f107, [%r141+4];
	add.s32 	%r194, %r140, %r7;
	ld.shared.f32 	%f108, [%r194+4];
	add.s32 	%r195, %r141, %r7;
	ld.shared.f32 	%f109, [%r195+4];
	sub.f32 	%f110, %f1, %f105;
	sub.f32 	%f111, %f2, %f106;
	sub.f32 	%f112, %f3, %f107;
	sub.f32 	%f113, %f4, %f108;
	mul.f32 	%f114, %f111, %f111;
	fma.rn.f32 	%f115, %f110, %f110, %f114;
	mul.f32 	%f116, %f113, %f113;
	fma.rn.f32 	%f117, %f112, %f112, %f116;
	mul.f32 	%f118, %f6, %f117;
	fma.rn.f32 	%f119, %f8, %f115, %f118;
	mul.f32 	%f120, %f5, %f109;
	div.rn.f32 	%f121, %f119, %f120;
	sqrt.rn.f32 	%f122, %f121;
	st.global.f32 	[%rd12+4], %f122;
	mad.lo.s32 	%r196, %r142, %r171, %r5;
	mul.wide.s32 	%rd48, %r196, 4;
	add.s64 	%rd49, %rd1, %rd48;
	st.global.f32 	[%rd49], %f122;
$L__BB0_99:
	setp.eq.s32 	%p16, %r18, 2;
	@%p16 bra 	$L__BB0_122;
	add.s32 	%r143, %r138, 2;
	setp.ge.s32 	%p17, %r143, %r171;
	@%p17 bra 	$L__BB0_122;
	ld.shared.f32 	%f123, [%r139+8];
	ld.shared.f32 	%f124, [%r140+8];
	ld.shared.f32 	%f125, [%r141+8];
	add.s32 	%r197, %r140, %r7;
	ld.shared.f32 	%f126, [%r197+8];
	add.s32 	%r198, %r141, %r7;
	ld.shared.f32 	%f127, [%r198+8];
	sub.f32 	%f128, %f1, %f123;
	sub.f32 	%f129, %f2, %f124;
	sub.f32 	%f130, %f3, %f125;
	sub.f32 	%f131, %f4, %f126;
	mul.f32 	%f132, %f129, %f129;
	fma.rn.f32 	%f133, %f128, %f128, %f132;
	mul.f32 	%f134, %f131, %f131;
	fma.rn.f32 	%f135, %f130, %f130, %f134;
	mul.f32 	%f136, %f6, %f135;
	fma.rn.f32 	%f137, %f8, %f133, %f136;
	mul.f32 	%f138, %f5, %f127;
	div.rn.f32 	%f139, %f137, %f138;
	sqrt.rn.f32 	%f140, %f139;
	st.global.f32 	[%rd12+8], %f140;
	mad.lo.s32 	%r199, %r143, %r171, %r5;
	mul.wide.s32 	%rd50, %r199, 4;
	add.s64 	%rd51, %rd1, %rd50;
	st.global.f32 	[%rd51], %f140;
	bra.uni 	$L__BB0_122;
$L__BB0_102:
	setp.lt.u32 	%p30, %r1, 4;
	mov.b32 	%r329, 0;
	@%p30 bra 	$L__BB0_113;
	mov.b32 	%r328, 0;
$L__BB0_104:
	add.s32 	%r145, %r328, %r106;
	setp.ge.s32 	%p31, %r145, %r171;
	shl.b32 	%r221, %r328, 2;
	add.s32 	%r146, %r12, %r221;
	add.s32 	%r147, %r13, %r221;
	add.s32 	%r222, %r145, %r17;
	mul.wide.s32 	%rd68, %r222, 4;
	add.s64 	%rd13, %rd1, %rd68;
	add.s32 	%r148, %r146, %r7;
	add.s32 	%r149, %r147, %r7;
	@%p31 bra 	$L__BB0_106;
	ld.shared.f32 	%f246, [%r146];
	ld.shared.f32 	%f247, [%r147];
	ld.shared.f32 	%f248, [%r148];
	ld.shared.f32 	%f249, [%r149];
	sub.f32 	%f250, %f1, %f246;
	sub.f32 	%f251, %f2, %f247;
	sub.f32 	%f252, %f3, %f248;
	sub.f32 	%f253, %f4, %f249;
	mul.f32 	%f254, %f251, %f251;
	fma.rn.f32 	%f255, %f250, %f250, %f254;
	sqrt.rn.f32 	%f256, %f255;
	mul.f32 	%f257, %f253, %f253;
	fma.rn.f32 	%f258, %f252, %f252, %f257;
	sqrt.rn.f32 	%f259, %f258;
	max.f32 	%f260, %f256, %f259;
	st.global.f32 	[%rd13], %f260;
	mad.lo.s32 	%r223, %r145, %r171, %r5;
	mul.wide.s32 	%rd69, %r223, 4;
	add.s64 	%rd70, %rd1, %rd69;
	st.global.f32 	[%rd70], %f260;
$L__BB0_106:
	add.s32 	%r150, %r145, 1;
	setp.ge.s32 	%p32, %r150, %r171;
	@%p32 bra 	$L__BB0_108;
	ld.shared.f32 	%f261, [%r146+4];
	ld.shared.f32 	%f262, [%r147+4];
	ld.shared.f32 	%f263, [%r148+4];
	ld.shared.f32 	%f264, [%r149+4];
	sub.f32 	%f265, %f1, %f261;
	sub.f32 	%f266, %f2, %f262;
	sub.f32 	%f267, %f3, %f263;
	sub.f32 	%f268, %f4, %f264;
	mul.f32 	%f269, %f266, %f266;
	fma.rn.f32 	%f270, %f265, %f265, %f269;
	sqrt.rn.f32 	%f271, %f270;
	mul.f32 	%f272, %f268, %f268;
	fma.rn.f32 	%f273, %f267, %f267, %f272;
	sqrt.rn.f32 	%f274, %f273;
	max.f32 	%f275, %f271, %f274;
	st.global.f32 	[%rd13+4], %f275;
	mad.lo.s32 	%r224, %r150, %r171, %r5;
	mul.wide.s32 	%rd71, %r224, 4;
	add.s64 	%rd72, %rd1, %rd71;
	st.global.f32 	[%rd72], %f275;
$L__BB0_108:
	add.s32 	%r151, %r145, 2;
	setp.ge.s32 	%p33, %r151, %r171;
	@%p33 bra 	$L__BB0_110;
	ld.shared.f32 	%f276, [%r146+8];
	ld.shared.f32 	%f277, [%r147+8];
	ld.shared.f32 	%f278, [%r148+8];
	ld.shared.f32 	%f279, [%r149+8];
	sub.f32 	%f280, %f1, %f276;
	sub.f32 	%f281, %f2, %f277;
	sub.f32 	%f282, %f3, %f278;
	sub.f32 	%f283, %f4, %f279;
	mul.f32 	%f284, %f281, %f281;
	fma.rn.f32 	%f285, %f280, %f280, %f284;
	sqrt.rn.f32 	%f286, %f285;
	mul.f32 	%f287, %f283, %f283;
	fma.rn.f32 	%f288, %f282, %f282, %f287;
	sqrt.rn.f32 	%f289, %f288;
	max.f32 	%f290, %f286, %f289;
	st.global.f32 	[%rd13+8], %f290;
	mad.lo.s32 	%r225, %r151, %r171, %r5;
	mul.wide.s32 	%rd73, %r225, 4;
	add.s64 	%rd74, %rd1, %rd73;
	st.global.f32 	[%rd74], %f290;
$L__BB0_110:
	add.s32 	%r152, %r145, 3;
	setp.ge.s32 	%p34, %r152, %r171;
	@%p34 bra 	$L__BB0_112;
	ld.shared.f32 	%f291, [%r146+12];
	ld.shared.f32 	%f292, [%r147+12];
	ld.shared.f32 	%f293, [%r148+12];
	ld.shared.f32 	%f294, [%r149+12];
	sub.f32 	%f295, %f1, %f291;
	sub.f32 	%f296, %f2, %f292;
	sub.f32 	%f297, %f3, %f293;
	sub.f32 	%f298, %f4, %f294;
	mul.f32 	%f299, %f296, %f296;
	fma.rn.f32 	%f300, %f295, %f295, %f299;
	sqrt.rn.f32 	%f301, %f300;
	mul.f32 	%f302, %f298, %f298;
	fma.rn.f32 	%f303, %f297, %f297, %f302;
	sqrt.rn.f32 	%f304, %f303;
	max.f32 	%f305, %f301, %f304;
	st.global.f32 	[%rd13+12], %f305;
	mad.lo.s32 	%r226, %r152, %r171, %r5;
	mul.wide.s32 	%rd75, %r226, 4;
	add.s64 	%rd76, %rd1, %rd75;
	st.global.f32 	[%rd76], %f305;
$L__BB0_112:
	add.s32 	%r328, %r328, 4;
	and.b32  	%r329, %r1, 2044;
	setp.ne.s32 	%p35, %r328, %r329;
	@%p35 bra 	$L__BB0_104;
$L__BB0_113:
	setp.eq.s32 	%p36, %r18, 0;
	@%p36 bra 	$L__BB0_122;
	add.s32 	%r156, %r329, %r106;
	setp.ge.s32 	%p37, %r156, %r171;
	shl.b32 	%r227, %r329, 2;
	add.s32 	%r157, %r12, %r227;
	add.s32 	%r158, %r13, %r227;
	add.s32 	%r228, %r156, %r17;
	mul.wide.s32 	%rd77, %r228, 4;
	add.s64 	%rd14, %rd1, %rd77;
	@%p37 bra 	$L__BB0_116;
	ld.shared.f32 	%f306, [%r157];
	ld.shared.f32 	%f307, [%r158];
	add.s32 	%r229, %r157, %r7;
	ld.shared.f32 	%f308, [%r229];
	add.s32 	%r230, %r158, %r7;
	ld.shared.f32 	%f309, [%r230];
	sub.f32 	%f310, %f1, %f306;
	sub.f32 	%f311, %f2, %f307;
	sub.f32 	%f312, %f3, %f308;
	sub.f32 	%f313, %f4, %f309;
	mul.f32 	%f314, %f311, %f311;
	fma.rn.f32 	%f315, %f310, %f310, %f314;
	sqrt.rn.f32 	%f316, %f315;
	mul.f32 	%f317, %f313, %f313;
	fma.rn.f32 	%f318, %f312, %f312, %f317;
	sqrt.rn.f32 	%f319, %f318;
	max.f32 	%f320, %f316, %f319;
	st.global.f32 	[%rd14], %f320;
	mad.lo.s32 	%r231, %r156, %r171, %r5;
	mul.wide.s32 	%rd78, %r231, 4;
	add.s64 	%rd79, %rd1, %rd78;
	st.global.f32 	[%rd79], %f320;
$L__BB0_116:
	setp.eq.s32 	%p38, %r18, 1;
	@%p38 bra 	$L__BB0_122;
	add.s32 	%r159, %r156, 1;
	setp.ge.s32 	%p39, %r159, %r171;
	@%p39 bra 	$L__BB0_119;
	ld.shared.f32 	%f321, [%r157+4];
	ld.shared.f32 	%f322, [%r158+4];
	add.s32 	%r232, %r157, %r7;
	ld.shared.f32 	%f323, [%r232+4];
	add.s32 	%r233, %r158, %r7;
	ld.shared.f32 	%f324, [%r233+4];
	sub.f32 	%f325, %f1, %f321;
	sub.f32 	%f326, %f2, %f322;
	sub.f32 	%f327, %f3, %f323;
	sub.f32 	%f328, %f4, %f324;
	mul.f32 	%f329, %f326, %f326;
	fma.rn.f32 	%f330, %f325, %f325, %f329;
	sqrt.rn.f32 	%f331, %f330;
	mul.f32 	%f332, %f328, %f328;
	fma.rn.f32 	%f333, %f327, %f327, %f332;
	sqrt.rn.f32 	%f334, %f333;
	max.f32 	%f335, %f331, %f334;
	st.global.f32 	[%rd14+4], %f335;
	mad.lo.s32 	%r234, %r159, %r171, %r5;
	mul.wide.s32 	%rd80, %r234, 4;
	add.s64 	%rd81, %rd1, %rd80;
	st.global.f32 	[%rd81], %f335;
$L__BB0_119:
	setp.eq.s32 	%p40, %r18, 2;
	@%p40 bra 	$L__BB0_122;
	add.s32 	%r160, %r156, 2;
	setp.ge.s32 	%p41, %r160, %r171;
	@%p41 bra 	$L__BB0_122;
	ld.shared.f32 	%f336, [%r157+8];
	ld.shared.f32 	%f337, [%r158+8];
	add.s32 	%r235, %r157, %r7;
	ld.shared.f32 	%f338, [%r235+8];
	add.s32 	%r236, %r158, %r7;
	ld.shared.f32 	%f339, [%r236+8];
	sub.f32 	%f340, %f1, %f336;
	sub.f32 	%f341, %f2, %f337;
	sub.f32 	%f342, %f3, %f338;
	sub.f32 	%f343, %f4, %f339;
	mul.f32 	%f344, %f341, %f341;
	fma.rn.f32 	%f345, %f340, %f340, %f344;
	sqrt.rn.f32 	%f346, %f345;
	mul.f32 	%f347, %f343, %f343;
	fma.rn.f32 	%f348, %f342, %f342, %f347;
	sqrt.rn.f32 	%f349, %f348;
	max.f32 	%f350, %f346, %f349;
	st.global.f32 	[%rd14+8], %f350;
	mad.lo.s32 	%r237, %r160, %r171, %r5;
	mul.wide.s32 	%rd82, %r237, 4;
	add.s64 	%rd83, %rd1, %rd82;
	st.global.f32 	[%rd83], %f350;
$L__BB0_122:
	bar.sync 	0;
	setp.eq.s32 	%p42, %r323, %r11;
	@%p42 bra 	$L__BB0_27;
	bra.uni 	$L__BB0_3;

}


// ===== COMPILED SASS (sm_100) =====

	.target	sm_100

	.elftype	@"ET_EXEC"


//--------------------- .note.nv.tkinfo           --------------------------
	.section	.note.nv.tkinfo,"",@"SHT_NOTE"
	.sectionflags	@"SHF_NOTE_NV_TKINFO"
	.tkinfo
        /*0018*/ 	.word	0x00000002
        /*0030*/ 	.string	""
        /*0030*/ 	.string	"ptxas"
        /*0030*/ 	.string	"Cuda compilation tools, release 13.0, V13.0.88"
        /*0030*/ 	.string	"Build cuda_13.0.r13.0/compiler.36424714_0"
        /*0030*/ 	.string	"-arch sm_100 -m 64 "



//--------------------- .note.nv.cuinfo           --------------------------
	.section	.note.nv.cuinfo,"",@"SHT_NOTE"
	.sectionflags	@"SHF_NOTE_NV_CUINFO"
        /*0018*/ 	.short	0x0002
        /*001a*/ 	.short	0x0064
        /*001c*/ 	.short	0x0082
	.zero		2


//--------------------- .nv.info                  --------------------------
	.section	.nv.info,"",@"SHT_CUDA_INFO"
	.align	4


	//----- nvinfo : EIATTR_REGCOUNT
	.align		4
        /*0000*/ 	.byte	0x04, 0x2f
        /*0002*/ 	.short	(.L_1 - .L_0)
	.align		4
.L_0:
        /*0004*/ 	.word	index@(_Z33calculate_spatial_distance_matrixPfS_S_S_S_S_ifi)
        /*0008*/ 	.word	0x00000026


	//----- nvinfo : EIATTR_FRAME_SIZE
	.align		4
.L_1:
        /*000c*/ 	.byte	0x04, 0x11
        /*000e*/ 	.short	(.L_3 - .L_2)
	.align		4
.L_2:
        /*0010*/ 	.word	index@($__internal_1_$__cuda_sm3x_div_rn_noftz_f32_slowpath)
        /*0014*/ 	.word	0x00000000


	//----- nvinfo : EIATTR_FRAME_SIZE
	.align		4
.L_3:
        /*0018*/ 	.byte	0x04, 0x11
        /*001a*/ 	.short	(.L_5 - .L_4)
	.align		4
.L_4:
        /*001c*/ 	.word	index@($__internal_0_$__cuda_sm20_sqrt_rn_f32_slowpath)
        /*0020*/ 	.word	0x00000000


	//----- nvinfo : EIATTR_FRAME_SIZE
	.align		4
.L_5:
        /*0024*/ 	.byte	0x04, 0x11
        /*0026*/ 	.short	(.L_7 - .L_6)
	.align		4
.L_6:
        /*0028*/ 	.word	index@(_Z33calculate_spatial_distance_matrixPfS_S_S_S_S_ifi)
        /*002c*/ 	.word	0x00000000


	//----- nvinfo : EIATTR_MIN_STACK_SIZE
	.align		4
.L_7:
        /*0030*/ 	.byte	0x04, 0x12
        /*0032*/ 	.short	(.L_9 - .L_8)
	.align		4
.L_8:
        /*0034*/ 	.word	index@(_Z33calculate_spatial_distance_matrixPfS_S_S_S_S_ifi)
        /*0038*/ 	.word	0x00000000
.L_9:


//--------------------- .nv.compat                --------------------------
	.section	.nv.compat,"",@"SHT_CUDA_COMPAT_INFO"
	.align	4
        /*0000*/ 	.byte	0x02, 0x09, 0x00, 0x00, 0x02, 0x02, 0x01, 0x00, 0x02, 0x05, 0x05, 0x00, 0x03, 0x07, 0x01, 0x01
        /*0010*/ 	.byte	0x02, 0x03, 0x00, 0x00, 0x02, 0x06, 0x01, 0x00, 0x04, 0x0b, 0x08, 0x00, 0x01, 0x00, 0x00, 0x00
        /*0020*/ 	.byte	0x00, 0x00, 0x00, 0x00


//--------------------- .nv.info._Z33calculate_spatial_distance_matrixPfS_S_S_S_S_ifi --------------------------
	.section	.nv.info._Z33calculate_spatial_distance_matrixPfS_S_S_S_S_ifi,"",@"SHT_CUDA_INFO"
	.sectionflags	@""
	.align	4


	//----- nvinfo : EIATTR_CUDA_API_VERSION
	.align		4
        /*0000*/ 	.byte	0x04, 0x37
        /*0002*/ 	.short	(.L_11 - .L_10)
.L_10:
        /*0004*/ 	.word	0x00000082


	//----- nvinfo : EIATTR_KPARAM_INFO
	.align		4
.L_11:
        /*0008*/ 	.byte	0x04, 0x17
        /*000a*/ 	.short	(.L_13 - .L_12)
.L_12:
        /*000c*/ 	.word	0x00000000
        /*0010*/ 	.short	0x0008
        /*0012*/ 	.short	0x0038
        /*0014*/ 	.byte	0x00, 0xf0, 0x11, 0x00


	//----- nvinfo : EIATTR_KPARAM_INFO
	.align		4
.L_13:
        /*0018*/ 	.byte	0x04, 0x17
        /*001a*/ 	.short	(.L_15 - .L_14)
.L_14:
        /*001c*/ 	.word	0x00000000
        /*0020*/ 	.short	0x0007
        /*0022*/ 	.short	0x0034
        /*0024*/ 	.byte	0x00, 0xf0, 0x11, 0x00


	//----- nvinfo : EIATTR_KPARAM_INFO
	.align		4
.L_15:
        /*0028*/ 	.byte	0x04, 0x17
        /*002a*/ 	.short	(.L_17 - .L_16)
.L_16:
        /*002c*/ 	.word	0x00000000
        /*0030*/ 	.short	0x0006
        /*0032*/ 	.short	0x0030
        /*0034*/ 	.byte	0x00, 0xf0, 0x11, 0x00


	//----- nvinfo : EIATTR_KPARAM_INFO
	.align		4
.L_17:
        /*0038*/ 	.byte	0x04, 0x17
        /*003a*/ 	.short	(.L_19 - .L_18)
.L_18:
        /*003c*/ 	.word	0x00000000
        /*0040*/ 	.short	0x0005
        /*0042*/ 	.short	0x0028
        /*0044*/ 	.byte	0x00, 0xf5, 0x21, 0x00


	//----- nvinfo : EIATTR_KPARAM_INFO
	.align		4
.L_19:
        /*0048*/ 	.byte	0x04, 0x17
        /*004a*/ 	.short	(.L_21 - .L_20)
.L_20:
        /*004c*/ 	.word	0x00000000
        /*0050*/ 	.short	0x0004
        /*0052*/ 	.short	0x0020
        /*0054*/ 	.byte	0x00, 0xf5, 0x21, 0x00


	//----- nvinfo : EIATTR_KPARAM_INFO
	.align		4
.L_21:
        /*0058*/ 	.byte	0x04, 0x17
        /*005a*/ 	.short	(.L_23 - .L_22)
.L_22:
        /*005c*/ 	.word	0x00000000
        /*0060*/ 	.short	0x0003
        /*0062*/ 	.short	0x0018
        /*0064*/ 	.byte	0x00, 0xf5, 0x21, 0x00


	//----- nvinfo : EIATTR_KPARAM_INFO
	.align		4
.L_23:
        /*0068*/ 	.byte	0x04, 0x17
        /*006a*/ 	.short	(.L_25 - .L_24)
.L_24:
        /*006c*/ 	.word	0x00000000
        /*0070*/ 	.short	0x0002
        /*0072*/ 	.short	0x0010
        /*0074*/ 	.byte	0x00, 0xf5, 0x21, 0x00


	//----- nvinfo : EIATTR_KPARAM_INFO
	.align		4
.L_25:
        /*0078*/ 	.byte	0x04, 0x17
        /*007a*/ 	.short	(.L_27 - .L_26)
.L_26:
        /*007c*/ 	.word	0x00000000
        /*0080*/ 	.short	0x0001
        /*0082*/ 	.short	0x0008
        /*0084*/ 	.byte	0x00, 0xf5, 0x21, 0x00


	//----- nvinfo : EIATTR_KPARAM_INFO
	.align		4
.L_27:
        /*0088*/ 	.byte	0x04, 0x17
        /*008a*/ 	.short	(.L_29 - .L_28)
.L_28:
        /*008c*/ 	.word	0x00000000
        /*0090*/ 	.short	0x0000
        /*0092*/ 	.short	0x0000
        /*0094*/ 	.byte	0x00, 0xf5, 0x21, 0x00


	//----- nvinfo : EIATTR_SPARSE_MMA_MASK
	.align		4
.L_29:
        /*0098*/ 	.byte	0x03, 0x50
        /*009a*/ 	.short	0x0000


	//----- nvinfo : EIATTR_MAXREG_COUNT
	.align		4
        /*009c*/ 	.byte	0x03, 0x1b
        /*009e*/ 	.short	0x00ff


	//----- nvinfo : EIATTR_NUM_BARRIERS
	.align		4
        /*00a0*/ 	.byte	0x02, 0x4c
        /*00a2*/ 	.byte	0x01
	.zero		1


	//----- nvinfo : EIATTR_MERCURY_ISA_VERSION
	.align		4
        /*00a4*/ 	.byte	0x03, 0x5f
        /*00a6*/ 	.short	0x0101


	//----- nvinfo : EIATTR_VRC_CTA_INIT_COUNT
	.align		4
        /*00a8*/ 	.byte	0x02, 0x4a
	.zero		1
	.zero		1


	//----- nvinfo : EIATTR_EXIT_INSTR_OFFSETS
	.align		4
        /*00ac*/ 	.byte	0x04, 0x1c
        /*00ae*/ 	.short	(.L_31 - .L_30)


	//   ....[0]....
.L_30:
        /*00b0*/ 	.word	0x00000080


	//   ....[1]....
        /*00b4*/ 	.word	0x00008350


	//----- nvinfo : EIATTR_CRS_STACK_SIZE
	.align		4
.L_31:
        /*00b8*/ 	.byte	0x04, 0x1e
        /*00ba*/ 	.short	(.L_33 - .L_32)
.L_32:
        /*00bc*/ 	.word	0x00000000


	//----- nvinfo : EIATTR_CBANK_PARAM_SIZE
	.align		4
.L_33:
        /*00c0*/ 	.byte	0x03, 0x19
        /*00c2*/ 	.short	0x003c


	//----- nvinfo : EIATTR_PARAM_CBANK
	.align		4
        /*00c4*/ 	.byte	0x04, 0x0a
        /*00c6*/ 	.short	(.L_35 - .L_34)
	.align		4
.L_34:
        /*00c8*/ 	.word	index@(.nv.constant0._Z33calculate_spatial_distance_matrixPfS_S_S_S_S_ifi)
        /*00cc*/ 	.short	0x0380
        /*00ce*/ 	.short	0x003c


	//----- nvinfo : EIATTR_SW_WAR
	.align		4
.L_35:
        /*00d0*/ 	.byte	0x04, 0x36
        /*00d2*/ 	.short	(.L_37 - .L_36)
.L_36:
        /*00d4*/ 	.word	0x00000008
.L_37:


//--------------------- .nv.callgraph             --------------------------
	.section	.nv.callgraph,"",@"SHT_CUDA_CALLGRAPH"
	.align	4
	.sectionentsize	8
	.align		4
        /*0000*/ 	.word	0x00000000
	.align		4
        /*0004*/ 	.word	0xffffffff
	.align		4
        /*0008*/ 	.word	0x00000000
	.align		4
        /*000c*/ 	.word	0xfffffffe
	.align		4
        /*0010*/ 	.word	0x00000000
	.align		4
        /*0014*/ 	.word	0xfffffffd
	.align		4
        /*0018*/ 	.word	0x00000000
	.align		4
        /*001c*/ 	.word	0xfffffffc


//--------------------- .text._Z33calculate_spatial_distance_matrixPfS_S_S_S_S_ifi --------------------------
	.section	.text._Z33calculate_spatial_distance_matrixPfS_S_S_S_S_ifi,"ax",@progbits
	.align	128
        .global         _Z33calculate_spatial_distance_matrixPfS_S_S_S_S_ifi
        .type           _Z33calculate_spatial_distance_matrixPfS_S_S_S_S_ifi,@function
        .size           _Z33calculate_spatial_distance_matrixPfS_S_S_S_S_ifi,(.L_x_284 - _Z33calculate_spatial_distance_matrixPfS_S_S_S_S_ifi)
        .other          _Z33calculate_spatial_distance_matrixPfS_S_S_S_S_ifi,@"STO_CUDA_ENTRY STV_DEFAULT"
_Z33calculate_spatial_distance_matrixPfS_S_S_S_S_ifi:
.text._Z33calculate_spatial_distance_matrixPfS_S_S_S_S_ifi:
[----:B------:R-:W-:Y:S01]  /*0000*/  LDC R1, c[0x0][0x37c] ;  /* 0x0000df00ff017b82 */ /* 0x000fe20000000800 */
[----:B------:R-:W0:Y:S07]  /*0010*/  S2R R4, SR_TID.X ;  /* 0x0000000000047919 */ /* 0x000e2e0000002100 */
[----:B------:R-:W1:Y:S01]  /*0020*/  S2UR UR6, SR_CTAID.X ;  /* 0x00000000000679c3 */ /* 0x000e620000002500 */
[----:B------:R-:W1:Y:S01]  /*0030*/  LDCU UR13, c[0x0][0x360] ;  /* 0x00006c00ff0d77ac */ /* 0x000e620008000800 */
[----:B------:R-:W2:Y:S01]  /*0040*/  LDCU UR9, c[0x0][0x3b0] ;  /* 0x00007600ff0977ac */ /* 0x000ea20008000800 */
[----:B-1----:R-:W-:-:S06]  /*0050*/  UIMAD UR12, UR13, UR6, URZ ;  /* 0x000000060d0c72a4 */ /* 0x002fcc000f8e02ff */
[----:B0-----:R-:W-:-:S04]  /*0060*/  IADD3 R5, PT, PT, R4, UR12, RZ ;  /* 0x0000000c04057c10 */ /* 0x001fc8000fffe0ff */
[----:B--2---:R-:W-:-:S13]  /*0070*/  ISETP.GE.AND P0, PT, R5, UR9, PT ;  /* 0x0000000905007c0c */ /* 0x004fda000bf06270 */
[----:B------:R-:W-:Y:S05]  /*0080*/  @P0 EXIT ;  /* 0x000000000000094d */ /* 0x000fea0003800000 */
[----:B------:R-:W0:Y:S01]  /*0090*/  LDC.64 R2, c[0x0][0x380] ;  /* 0x0000e000ff027b82 */ /* 0x000e220000000a00 */
[----:B------:R-:W1:Y:S07]  /*00a0*/  LDCU.64 UR10, c[0x0][0x358] ;  /* 0x00006b00ff0a77ac */ /* 0x000e6e0008000a00 */
[----:B------:R-:W2:Y:S08]  /*00b0*/  LDC.64 R12, c[0x0][0x388] ;  /* 0x0000e200ff0c7b82 */ /* 0x000eb00000000a00 */
[----:B------:R-:W3:Y:S08]  /*00c0*/  LDC.64 R14, c[0x0][0x390] ;  /* 0x0000e400ff0e7b82 */ /* 0x000ef00000000a00 */
[----:B------:R-:W4:Y:S01]  /*00d0*/  LDC.64 R16, c[0x0][0x398] ;  /* 0x0000e600ff107b82 */ /* 0x000f220000000a00 */
[----:B0-----:R-:W-:-:S07]  /*00e0*/  IMAD.WIDE R2, R5, 0x4, R2 ;  /* 0x0000000405027825 */ /* 0x001fce00078e0202 */
[----:B------:R-:W-:Y:S08]  /*00f0*/  BAR.SYNC.DEFER_BLOCKING 0x0 ;  /* 0x0000000000007b1d */ /* 0x000ff00000010000 */
[----:B------:R-:W0:Y:S01]  /*0100*/  LDC.64 R10, c[0x0][0x3a0] ;  /* 0x0000e800ff0a7b82 */ /* 0x000e220000000a00 */
[----:B--2---:R-:W-:-:S04]  /*0110*/  IMAD.WIDE R12, R5, 0x4, R12 ;  /* 0x00000004050c7825 */ /* 0x004fc800078e020c */
[----:B---3--:R-:W-:-:S04]  /*0120*/  IMAD.WIDE R14, R5, 0x4, R14 ;  /* 0x00000004050e7825 */ /* 0x008fc800078e020e */
[C---:B----4-:R-:W-:Y:S01]  /*0130*/  IMAD.WIDE R16, R5.reuse, 0x4, R16 ;  /* 0x0000000405107825 */ /* 0x050fe200078e0210 */
[----:B-1----:R1:W2:Y:S04]  /*0140*/  LDG.E R6, desc[UR10][R2.64] ;  /* 0x0000000a02067981 */ /* 0x0022a8000c1e1900 */
[----:B------:R3:W4:Y:S01]  /*0150*/  LDG.E R7, desc[UR10][R12.64] ;  /* 0x0000000a0c077981 */ /* 0x000722000c1e1900 */
[----:B0-----:R-:W-:-:S03]  /*0160*/  IMAD.WIDE R10, R5, 0x4, R10 ;  /* 0x00000004050a7825 */ /* 0x001fc600078e020a */
[----:B------:R-:W5:Y:S04]  /*0170*/  LDG.E R8, desc[UR10][R14.64] ;  /* 0x0000000a0e087981 */ /* 0x000f68000c1e1900 */
[----:B------:R-:W5:Y:S04]  /*0180*/  LDG.E R9, desc[UR10][R16.64] ;  /* 0x0000000a10097981 */ /* 0x000f68000c1e1900 */
[----:B------:R0:W5:Y:S01]  /*0190*/  LDG.E R10, desc[UR10][R10.64] ;  /* 0x0000000a0a0a7981 */ /* 0x000162000c1e1900 */
[----:B------:R-:W1:Y:S08]  /*01a0*/  I2F.U32.RP R0, UR13 ;  /* 0x0000000d00007d06 */ /* 0x000e700008209000 */
[----:B-1----:R-:W1:Y:S02]  /*01b0*/  MUFU.RCP R0, R0 ;  /* 0x0000000000007308 */ /* 0x002e640000001000 */
[----:B-1----:R-:W-:-:S06]  /*01c0*/  IADD3 R18, PT, PT, R0, 0xffffffe, RZ ;  /* 0x0ffffffe00127810 */ /* 0x002fcc0007ffe0ff */
[----:B------:R-:W1:Y:S02]  /*01d0*/  F2I.FTZ.U32.TRUNC.NTZ R18, R18 ;  /* 0x0000001200127305 */ /* 0x000e64000021f000 */
[----:B-1----:R-:W-:Y:S01]  /*01e0*/  R2UR UR5, R18 ;  /* 0x00000000120572ca */ /* 0x002fe200000e0000 */
[----:B------:R-:W1:Y:S01]  /*01f0*/  S2UR UR8, SR_CgaCtaId ;  /* 0x00000000000879c3 */ /* 0x000e620000008800 */
[----:B------:R-:W-:-:S11]  /*0200*/  UMOV UR4, URZ ;  /* 0x000000ff00047c82 */ /* 0x000fd60008000000 */
[----:B------:R-:W-:-:S04]  /*0210*/  UIADD3 UR7, UPT, UPT, URZ, -UR5, URZ ;  /* 0x80000005ff077290 */ /* 0x000fc8000fffe0ff */
[----:B------:R-:W-:-:S04]  /*0220*/  UIMAD UR7, UR7, UR13, URZ ;  /* 0x0000000d070772a4 */ /* 0x000fc8000f8e02ff */
[----:B------:R-:W-:-:S04]  /*0230*/  UIMAD.WIDE.U32 UR4, UR5, UR7, UR4 ;  /* 0x00000007050472a5 */ /* 0x000fc8000f8e0004 */
[----:B------:R-:W-:-:S04]  /*0240*/  UIMAD.WIDE.U32 UR4, UR5, UR9, URZ ;  /* 0x00000009050472a5 */ /* 0x000fc8000f8e00ff */
[----:B------:R-:W-:-:S04]  /*0250*/  UIADD3 UR7, UPT, UPT, -UR5, URZ, URZ ;  /* 0x000000ff05077290 */ /* 0x000fc8000fffe1ff */
[----:B------:R-:W-:Y:S01]  /*0260*/  UIMAD UR7, UR13, UR7, UR9 ;  /* 0x000000070d0772a4 */ /* 0x000fe2000f8e0209 */
[----:B------:R-:W-:-:S03]  /*0270*/  UMOV UR4, 0x400 ;  /* 0x0000040000047882 */ /* 0x000fc60000000000 */
[----:B------:R-:W-:Y:S02]  /*0280*/  UISETP.GE.U32.AND UP0, UPT, UR7, UR13, UPT ;  /* 0x0000000d0700728c */ /* 0x000fe4000bf06070 */
[----:B-1----:R-:W-:-:S04]  /*0290*/  ULEA UR4, UR8, UR4, 0x18 ;  /* 0x0000000408047291 */ /* 0x002fc8000f8ec0ff */
[----:B------:R-:W-:Y:S02]  /*02a0*/  ULEA UR8, UR13, UR4, 0x2 ;  /* 0x000000040d087291 */ /* 0x000fe4000f8e10ff */
[----:B------:R-:W-:Y:S01]  /*02b0*/  USHF.L.U32 UR14, UR13, 0x3, URZ ;  /* 0x000000030d0e7899 */ /* 0x000fe200080006ff */
[C---:B------:R-:W-:Y:S02]  /*02c0*/  LEA R3, R4.reuse, UR4, 0x2 ;  /* 0x0000000404037c11 */ /* 0x040fe4000f8e10ff */
[----:B------:R-:W-:Y:S01]  /*02d0*/  @UP0 UIADD3 UR7, UPT, UPT, UR7, -UR13, URZ ;  /* 0x8000000d07070290 */ /* 0x000fe2000fffe0ff */
[----:B------:R-:W-:Y:S01]  /*02e0*/  LEA R0, R4, UR8, 0x2 ;  /* 0x0000000804007c11 */ /* 0x000fe2000f8e10ff */
[----:B------:R-:W-:Y:S02]  /*02f0*/  UISETP.NE.U32.AND UP2, UPT, UR13, URZ, UPT ;  /* 0x000000ff0d00728c */ /* 0x000fe4000bf45070 */
[----:B------:R-:W-:Y:S01]  /*0300*/  UISETP.GE.U32.AND UP1, UPT, UR7, UR13, UPT ;  /* 0x0000000d0700728c */ /* 0x000fe2000bf26070 */
[----:B---3--:R-:W-:Y:S01]  /*0310*/  IADD3 R13, PT, PT, R3, UR14, RZ ;  /* 0x0000000e030d7c10 */ /* 0x008fe2000fffe0ff */
[----:B------:R-:W-:-:S09]  /*0320*/  @UP0 UIADD3 UR5, UPT, UPT, UR5, 0x1, URZ ;  /* 0x0000000105050890 */ /* 0x000fd2000fffe0ff */
[----:B------:R-:W-:Y:S02]  /*0330*/  @UP1 UIADD3 UR5, UPT, UPT, UR5, 0x1, URZ ;  /* 0x0000000105051890 */ /* 0x000fe4000fffe0ff */
[----:B------:R-:W-:-:S04]  /*0340*/  @!UP2 ULOP3.LUT UR5, URZ, UR13, URZ, 0x33, !UPT ;  /* 0x0000000dff05a292 */ /* 0x000fc8000f8e33ff */
[----:B------:R-:W-:Y:S01]  /*0350*/  UISETP.GE.AND UP0, UPT, UR6, UR5, UPT ;  /* 0x000000050600728c */ /* 0x000fe2000bf06270 */
[----:B0-----:R-:W-:Y:S02]  /*0360*/  IADD3 R11, PT, PT, R0, UR14, RZ ;  /* 0x0000000e000b7c10 */ /* 0x001fe4000fffe0ff */
[----:B------:R-:W-:Y:S01]  /*0370*/  IADD3 R12, PT, PT, R13, UR14, RZ ;  /* 0x0000000e0d0c7c10 */ /* 0x000fe2000fffe0ff */
[----:B--2---:R0:W-:Y:S04]  /*0380*/  STS [R3], R6 ;  /* 0x0000000603007388 */ /* 0x0041e80000000800 */
[----:B----4-:R0:W-:Y:S04]  /*0390*/  STS [R0], R7 ;  /* 0x0000000700007388 */ /* 0x0101e80000000800 */
[----:B-----5:R0:W-:Y:S04]  /*03a0*/  STS [R3+UR14], R8 ;  /* 0x0000000803007988 */ /* 0x0201e8000800080e */
[----:B------:R0:W-:Y:S04]  /*03b0*/  STS [R0+UR14], R9 ;  /* 0x0000000900007988 */ /* 0x0001e8000800080e */
[----:B------:R0:W-:Y:S01]  /*03c0*/  STS [R13+UR14], R10 ;  /* 0x0000000a0d007988 */ /* 0x0001e2000800080e */
[----:B------:R-:W-:Y:S05]  /*03d0*/  BRA.U UP0, `(.L_x_0) ;  /* 0x0000004500f47547 */ /* 0x000fea000b800000 */
[----:B------:R-:W1:Y:S01]  /*03e0*/  LDC R16, c[0x0][0x3b4] ;  /* 0x0000ed00ff107b82 */ /* 0x000e620000000800 */
[----:B0-----:R-:W-:Y:S01]  /*03f0*/  IADD3 R13, PT, PT, R11, UR14, RZ ;  /* 0x0000000e0b0d7c10 */ /* 0x001fe2000fffe0ff */
[----:B------:R-:W-:Y:S02]  /*0400*/  UIADD3 UR15, UPT, UPT, UR8, UR14, UR14 ;  /* 0x0000000e080f7290 */ /* 0x000fe4000fffe00e */
[----:B------:R-:W-:Y:S01]  /*0410*/  IADD3 R14, PT, PT, R12, UR14, RZ ;  /* 0x0000000e0c0e7c10 */ /* 0x000fe2000fffe0ff */
[----:B------:R-:W-:Y:S01]  /*0420*/  ULOP3.LUT UR17, UR13, 0x3, URZ, 0xc0, !UPT ;  /* 0x000000030d117892 */ /* 0x000fe2000f8ec0ff */
[----:B------:R-:W-:Y:S01]  /*0430*/  IADD3 R15, PT, PT, R13, UR14, RZ ;  /* 0x0000000e0d0f7c10 */ /* 0x000fe2000fffe0ff */
[----:B------:R-:W-:Y:S01]  /*0440*/  ULEA UR16, UR13, UR15, 0x2 ;  /* 0x0000000f0d107291 */ /* 0x000fe2000f8e10ff */
[----:B-1----:R-:W-:-:S11]  /*0450*/  FADD R16, -R16, 2 ;  /* 0x4000000010107421 */ /* 0x002fd60000000100 */
.L_x_147:
[----:B0-----:R-:W0:Y:S01]  /*0460*/  LDCU UR9, c[0x0][0x3b0] ;  /* 0x00007600ff0977ac */ /* 0x001e220008000800 */
[----:B-1----:R-:W1:Y:S01]  /*0470*/  LDC.64 R24, c[0x0][0x380] ;  /* 0x0000e000ff187b82 */ /* 0x002e620000000a00 */
[----:B------:R-:W-:Y:S01]  /*0480*/  UIMAD UR7, UR13, UR6, UR13 ;  /* 0x000000060d0772a4 */ /* 0x000fe2000f8e020d */
[----:B--2---:R-:W2:Y:S06]  /*0490*/  LDCU UR4, c[0x0][0x3b8] ;  /* 0x00007700ff0477ac */ /* 0x004eac0008000800 */
[----:B---3--:R-:W3:Y:S01]  /*04a0*/  LDC.64 R20, c[0x0][0x388] ;  /* 0x0000e200ff147b82 */ /* 0x008ee20000000a00 */
[----:B------:R-:W-:-:S07]  /*04b0*/  IADD3 R17, PT, PT, R4, UR7, RZ ;  /* 0x0000000704117c10 */ /* 0x000fce000fffe0ff */
[----:B----4-:R-:W4:Y:S01]  /*04c0*/  LDC.64 R22, c[0x0][0x390] ;  /* 0x0000e400ff167b82 */ /* 0x010f220000000a00 */
[----:B0-----:R-:W-:-:S07]  /*04d0*/  ISETP.GE.AND P0, PT, R17, UR9, PT ;  /* 0x0000000911007c0c */ /* 0x001fce000bf06270 */
[----:B------:R-:W0:Y:S06]  /*04e0*/  LDC.64 R2, c[0x0][0x398] ;  /* 0x0000e600ff027b82 */ /* 0x000e2c0000000a00 */
[C---:B-1----:R-:W-:Y:S02]  /*04f0*/  @!P0 IMAD.WIDE R24, R17.reuse, 0x4, R24 ;  /* 0x0000000411188825 */ /* 0x042fe400078e0218 */
[----:B------:R-:W1:Y:S02]  /*0500*/  @!P0 LDC.64 R18, c[0x0][0x3a0] ;  /* 0x0000e800ff128b82 */ /* 0x000e640000000a00 */
[----:B---3--:R-:W-:-:S02]  /*0510*/  @!P0 IMAD.WIDE R20, R17, 0x4, R20 ;  /* 0x0000000411148825 */ /* 0x008fc400078e0214 */
[----:B------:R-:W3:Y:S02]  /*0520*/  @!P0 LDG.E R24, desc[UR10][R24.64] ;  /* 0x0000000a18188981 */ /* 0x000ee4000c1e1900 */
[C---:B----4-:R-:W-:Y:S02]  /*0530*/  @!P0 IMAD.WIDE R22, R17.reuse, 0x4, R22 ;  /* 0x0000000411168825 */ /* 0x050fe400078e0216 */
[----:B------:R-:W4:Y:S04]  /*0540*/  @!P0 LDG.E R21, desc[UR10][R20.64] ;  /* 0x0000000a14158981 */ /* 0x000f28000c1e1900 */
[----:B------:R-:W5:Y:S01]  /*0550*/  @!P0 LDG.E R22, desc[UR10][R22.64] ;  /* 0x0000000a16168981 */ /* 0x000f62000c1e1900 */
[----:B0-----:R-:W-:-:S06]  /*0560*/  @!P0 IMAD.WIDE R2, R17, 0x4, R2 ;  /* 0x0000000411028825 */ /* 0x001fcc00078e0202 */
[----:B------:R-:W5:Y:S01]  /*0570*/  @!P0 LDG.E R3, desc[UR10][R2.64] ;  /* 0x0000000a02038981 */ /* 0x000f62000c1e1900 */
[----:B-1----:R-:W-:-:S06]  /*0580*/  @!P0 IMAD.WIDE R18, R17, 0x4, R18 ;  /* 0x0000000411128825 */ /* 0x002fcc00078e0212 */
[----:B------:R-:W5:Y:S01]  /*0590*/  @!P0 LDG.E R18, desc[UR10][R18.64] ;  /* 0x0000000a12128981 */ /* 0x000f62000c1e1900 */
[----:B--2---:R-:W-:Y:S02]  /*05a0*/  UISETP.NE.AND UP1, UPT, UR4, 0x1, UPT ;  /* 0x000000010400788c */ /* 0x004fe4000bf25270 */
[----:B------:R-:W-:-:S04]  /*05b0*/  UIADD3 UR6, UPT, UPT, UR6, 0x1, URZ ;  /* 0x0000000106067890 */ /* 0x000fc8000fffe0ff */
[----:B------:R-:W-:Y:S01]  /*05c0*/  UISETP.NE.AND UP0, UPT, UR6, UR5, UPT ;  /* 0x000000050600728c */ /* 0x000fe2000bf05270 */
[----:B---3--:R0:W-:Y:S04]  /*05d0*/  @!P0 STS [R11+UR14], R24 ;  /* 0x000000180b008988 */ /* 0x0081e8000800080e */
[----:B----4-:R0:W-:Y:S04]  /*05e0*/  @!P0 STS [R12+UR14], R21 ;  /* 0x000000150c008988 */ /* 0x0101e8000800080e */
[----:B-----5:R0:W-:Y:S04]  /*05f0*/  @!P0 STS [R13+UR14], R22 ;  /* 0x000000160d008988 */ /* 0x0201e8000800080e */
[----:B------:R0:W-:Y:S04]  /*0600*/  @!P0 STS [R14+UR14], R3 ;  /* 0x000000030e008988 */ /* 0x0001e8000800080e */
[----:B------:R0:W-:Y:S01]  /*0610*/  @!P0 STS [R15+UR14], R18 ;  /* 0x000000120f008988 */ /* 0x0001e2000800080e */
[----:B------:R-:W-:Y:S06]  /*0620*/  BAR.SYNC.DEFER_BLOCKING 0x0 ;  /* 0x0000000000007b1d */ /* 0x000fec0000010000 */
[----:B------:R-:W-:Y:S05]  /*0630*/  BRA.U !UP1, `(.L_x_1) ;  /* 0x0000002909dc7547 */ /* 0x000fea000b800000 */
[----:B------:R-:W-:-:S09]  /*0640*/  UISETP.NE.AND UP1, UPT, UR4, URZ, UPT ;  /* 0x000000ff0400728c */ /* 0x000fd2000bf25270 */
[----:B------:R-:W-:Y:S05]  /*0650*/  BRA.U UP1, `(.L_x_2) ;  /* 0x0000001101b07547 */ /* 0x000fea000b800000 */
[----:B------:R-:W-:Y:S01]  /*0660*/  UISETP.GE.U32.AND UP1, UPT, UR13, 0x4, UPT ;  /* 0x000000040d00788c */ /* 0x000fe2000bf26070 */
[----:B0-----:R-:W-:-:S08]  /*0670*/  HFMA2 R21, -RZ, RZ, 0, 0 ;  /* 0x00000000ff157431 */ /* 0x001fd000000001ff */
[----:B------:R-:W-:Y:S05]  /*0680*/  BRA.U !UP1, `(.L_x_3) ;  /* 0x0000000909947547 */ /* 0x000fea000b800000 */
[----:B------:R-:W-:Y:S01]  /*0690*/  MOV R17, RZ ;  /* 0x000000ff00117202 */ /* 0x000fe20000000f00 */
[----:B------:R-:W0:Y:S01]  /*06a0*/  LDCU UR9, c[0x0][0x3b0] ;  /* 0x00007600ff0977ac */ /* 0x000e220008000800 */
[----:B------:R-:W1:Y:S05]  /*06b0*/  LDCU UR18, c[0x0][0x3b4] ;  /* 0x00007680ff1277ac */ /* 0x000e6a0008000800 */
.L_x_24:
[----:B-1234-:R-:W2:Y:S01]  /*06c0*/  LDC.64 R18, c[0x0][0x3a8] ;  /* 0x0000ea00ff127b82 */ /* 0x01eea20000000a00 */
[C---:B------:R-:W-:Y:S02]  /*06d0*/  IADD3 R20, PT, PT, R17.reuse, UR7, RZ ;  /* 0x0000000711147c10 */ /* 0x040fe4000fffe0ff */
[----:B------:R-:W-:Y:S02]  /*06e0*/  LEA R21, R17, UR15, 0x2 ;  /* 0x0000000f11157c11 */ /* 0x000fe4000f8e10ff */
[----:B0-----:R-:W-:Y:S01]  /*06f0*/  ISETP.GE.AND P0, PT, R20, UR9, PT ;  /* 0x0000000914007c0c */ /* 0x001fe2000bf06270 */
[----:B------:R-:W-:Y:S01]  /*0700*/  IMAD R3, R5, UR9, R20 ;  /* 0x0000000905037c24 */ /* 0x000fe2000f8e0214 */
[----:B------:R-:W-:-:S03]  /*0710*/  LEA R22, R17, UR16, 0x2 ;  /* 0x0000001011167c11 */ /* 0x000fc6000f8e10ff */
[----:B--2---:R-:W-:-:S08]  /*0720*/  IMAD.WIDE R18, R3, 0x4, R18 ;  /* 0x0000000403127825 */ /* 0x004fd000078e0212 */
[----:B------:R-:W-:Y:S05]  /*0730*/  @P0 BRA `(.L_x_4) ;  /* 0x00000000008c0947 */ /* 0x000fea0003800000 */
[----:B------:R-:W0:Y:S01]  /*0740*/  LDS R2, [R22+UR14] ;  /* 0x0000000e16027984 */ /* 0x000e220008000800 */
[----:B------:R-:W-:Y:S03]  /*0750*/  BSSY.RECONVERGENT B0, `(.L_x_5) ;  /* 0x000001c000007945 */ /* 0x000fe60003800200 */
[----:B------:R-:W2:Y:S04]  /*0760*/  LDS R0, [R22] ;  /* 0x0000000016007984 */ /* 0x000ea80000000800 */
[----:B------:R-:W3:Y:S04]  /*0770*/  LDS R23, [R21+UR14] ;  /* 0x0000000e15177984 */ /* 0x000ee80008000800 */
[----:B------:R-:W4:Y:S01]  /*0780*/  LDS R3, [R21] ;  /* 0x0000000015037984 */ /* 0x000f220000000800 */
[----:B0-----:R-:W-:Y:S01]  /*0790*/  FADD R2, R9, -R2 ;  /* 0x8000000209027221 */ /* 0x001fe20000000000 */
[----:B--2---:R-:W-:-:S03]  /*07a0*/  FADD R0, R7, -R0 ;  /* 0x8000000007007221 */ /* 0x004fc60000000000 */
[----:B------:R-:W-:Y:S01]  /*07b0*/  FMUL R2, R2, R2 ;  /* 0x0000000202027220 */ /* 0x000fe20000400000 */
[----:B---3--:R-:W-:Y:S01]  /*07c0*/  FADD R23, R8, -R23 ;  /* 0x8000001708177221 */ /* 0x008fe20000000000 */
[----:B------:R-:W-:Y:S01]  /*07d0*/  FMUL R0, R0, R0 ;  /* 0x0000000000007220 */ /* 0x000fe20000400000 */
[----:B----4-:R-:W-:Y:S02]  /*07e0*/  FADD R3, R6, -R3 ;  /* 0x8000000306037221 */ /* 0x010fe40000000000 */
[----:B------:R-:W-:Y:S02]  /*07f0*/  FFMA R23, R23, R23, R2 ;  /* 0x0000001717177223 */ /* 0x000fe40000000002 */
[----:B------:R-:W-:Y:S02]  /*0800*/  FFMA R0, R3, R3, R0 ;  /* 0x0000000303007223 */ /* 0x000fe40000000000 */
[----:B------:R-:W-:-:S04]  /*0810*/  FMUL R23, R16, R23 ;  /* 0x0000001710177220 */ /* 0x000fc80000400000 */
[----:B-1----:R-:W-:-:S04]  /*0820*/  FFMA R0, R0, UR18, R23 ;  /* 0x0000001200007c23 */ /* 0x002fc80008000017 */
[----:B------:R0:W1:Y:S01]  /*0830*/  MUFU.RSQ R3, R0 ;  /* 0x0000000000037308 */ /* 0x0000620000001400 */
[----:B------:R-:W-:-:S04]  /*0840*/  IADD3 R2, PT, PT, R0, -0xd000000, RZ ;  /* 0xf300000000027810 */ /* 0x000fc80007ffe0ff */
[----:B------:R-:W-:-:S13]  /*0850*/  ISETP.GT.U32.AND P0, PT, R2, 0x727fffff, PT ;  /* 0x727fffff0200780c */ /* 0x000fda0003f04070 */
[----:B01----:R-:W-:Y:S05]  /*0860*/  @!P0 BRA `(.L_x_6) ;  /* 0x0000000000188947 */ /* 0x003fea0003800000 */
[----:B------:R-:W-:Y:S01]  /*0870*/  BSSY.RECONVERGENT B1, `(.L_x_7) ;  /* 0x0000004000017945 */ /* 0x000fe20003800200 */
[----:B------:R-:W-:Y:S02]  /*0880*/  MOV R2, R0 ;  /* 0x0000000000027202 */ /* 0x000fe40000000f00 */
[----:B------:R-:W-:-:S07]  /*0890*/  MOV R0, 0x8b0 ;  /* 0x000008b000007802 */ /* 0x000fce0000000f00 */
[----:B------:R-:W-:Y:S05]  /*08a0*/  CALL.REL.NOINC `($__internal_0_$__cuda_sm20_sqrt_rn_f32_slowpath) ;  /* 0x0000007800ac7944 */ /* 0x000fea0003c00000 */
[----:B------:R-:W-:Y:S05]  /*08b0*/  BSYNC.RECONVERGENT B1 ;  /* 0x0000000000017941 */ /* 0x000fea0003800200 */
.L_x_7:
[----:B------:R-:W-:Y:S05]  /*08c0*/  BRA `(.L_x_8) ;  /* 0x0000000000107947 */ /* 0x000fea0003800000 */
.L_x_6:
[----:B------:R-:W-:Y:S01]  /*08d0*/  FMUL.FTZ R27, R0, R3 ;  /* 0x00000003001b7220 */ /* 0x000fe20000410000 */
[----:B------:R-:W-:-:S03]  /*08e0*/  FMUL.FTZ R2, R3, 0.5 ;  /* 0x3f00000003027820 */ /* 0x000fc60000410000 */
[----:B------:R-:W-:-:S04]  /*08f0*/  FFMA R0, -R27, R27, R0 ;  /* 0x0000001b1b007223 */ /* 0x000fc80000000100 */
[----:B------:R-:W-:-:S07]  /*0900*/  FFMA R27, R0, R2, R27 ;  /* 0x00000002001b7223 */ /* 0x000fce000000001b */
.L_x_8:
[----:B------:R-:W-:Y:S05]  /*0910*/  BSYNC.RECONVERGENT B0 ;  /* 0x0000000000007941 */ /* 0x000fea0003800200 */
.L_x_5:
[----:B------:R-:W0:Y:S01]  /*0920*/  LDC.64 R2, c[0x0][0x3a8] ;  /* 0x0000ea00ff027b82 */ /* 0x000e220000000a00 */
[----:B------:R-:W-:Y:S01]  /*0930*/  IMAD R23, R20, UR9, R5 ;  /* 0x0000000914177c24 */ /* 0x000fe2000f8e0205 */
[----:B------:R2:W-:Y:S03]  /*0940*/  STG.E desc[UR10][R18.64], R27 ;  /* 0x0000001b12007986 */ /* 0x0005e6000c10190a */
[----:B0-----:R-:W-:-:S05]  /*0950*/  IMAD.WIDE R2, R23, 0x4, R2 ;  /* 0x0000000417027825 */ /* 0x001fca00078e0202 */
[----:B------:R2:W-:Y:S02]  /*0960*/  STG.E desc[UR10][R2.64], R27 ;  /* 0x0000001b02007986 */ /* 0x0005e4000c10190a */
.L_x_4:
[----:B------:R-:W-:-:S04]  /*0970*/  IADD3 R26, PT, PT, R20, 0x1, RZ ;  /* 0x00000001141a7810 */ /* 0x000fc80007ffe0ff */
[----:B------:R-:W-:-:S13]  /*0980*/  ISETP.GE.AND P0, PT, R26, UR9, PT ;  /* 0x000000091a007c0c */ /* 0x000fda000bf06270 */
[----:B------:R-:W-:Y:S05]  /*0990*/  @P0 BRA `(.L_x_9) ;  /* 0x00000000008c0947 */ /* 0x000fea0003800000 */
[----:B--2---:R-:W0:Y:S01]  /*09a0*/  LDS R2, [R22+UR14+0x4] ;  /* 0x0000040e16027984 */ /* 0x004e220008000800 */
[----:B------:R-:W-:Y:S03]  /*09b0*/  BSSY.RECONVERGENT B0, `(.L_x_10) ;  /* 0x000001c000007945 */ /* 0x000fe60003800200 */
[----:B------:R-:W2:Y:S04]  /*09c0*/  LDS R0, [R22+0x4] ;  /* 0x0000040016007984 */ /* 0x000ea80000000800 */
[----:B------:R-:W3:Y:S04]  /*09d0*/  LDS R23, [R21+UR14+0x4] ;  /* 0x0000040e15177984 */ /* 0x000ee80008000800 */
[----:B------:R-:W4:Y:S01]  /*09e0*/  LDS R3, [R21+0x4] ;  /* 0x0000040015037984 */ /* 0x000f220000000800 */
        /* <DEDUP_REMOVED lines=19> */
.L_x_12:
[----:B------:R-:W-:Y:S05]  /*0b20*/  BRA `(.L_x_13) ;  /* 0x0000000000107947 */ /* 0x000fea0003800000 */
.L_x_11:
[----:B------:R-:W-:Y:S01]  /*0b30*/  FMUL.FTZ R27, R0, R3 ;  /* 0x00000003001b7220 */ /* 0x000fe20000410000 */
[----:B------:R-:W-:-:S03]  /*0b40*/  FMUL.FTZ R2, R3, 0.5 ;  /* 0x3f00000003027820 */ /* 0x000fc60000410000 */
[----:B------:R-:W-:-:S04]  /*0b50*/  FFMA R0, -R27, R27, R0 ;  /* 0x0000001b1b007223 */ /* 0x000fc80000000100 */
[----:B------:R-:W-:-:S07]  /*0b60*/  FFMA R27, R0, R2, R27 ;  /* 0x00000002001b7223 */ /* 0x000fce000000001b */
.L_x_13:
[----:B------:R-:W-:Y:S05]  /*0b70*/  BSYNC.RECONVERGENT B0 ;  /* 0x0000000000007941 */ /* 0x000fea0003800200 */
.L_x_10:
[----:B------:R-:W0:Y:S01]  /*0b80*/  LDC.64 R2, c[0x0][0x3a8] ;  /* 0x0000ea00ff027b82 */ /* 0x000e220000000a00 */
[----:B------:R-:W-:Y:S01]  /*0b90*/  IMAD R23, R26, UR9, R5 ;  /* 0x000000091a177c24 */ /* 0x000fe2000f8e0205 */
[----:B------:R3:W-:Y:S03]  /*0ba0*/  STG.E desc[UR10][R18.64+0x4], R27 ;  /* 0x0000041b12007986 */ /* 0x0007e6000c10190a */
[----:B0-----:R-:W-:-:S05]  /*0bb0*/  IMAD.WIDE R2, R23, 0x4, R2 ;  /* 0x0000000417027825 */ /* 0x001fca00078e0202 */
[----:B------:R3:W-:Y:S02]  /*0bc0*/  STG.E desc[UR10][R2.64], R27 ;  /* 0x0000001b02007986 */ /* 0x0007e4000c10190a */
.L_x_9:
[----:B------:R-:W-:-:S04]  /*0bd0*/  IADD3 R26, PT, PT, R20, 0x2, RZ ;  /* 0x00000002141a7810 */ /* 0x000fc80007ffe0ff */
[----:B------:R-:W-:-:S13]  /*0be0*/  ISETP.GE.AND P0, PT, R26, UR9, PT ;  /* 0x000000091a007c0c */ /* 0x000fda000bf06270 */
[----:B------:R-:W-:Y:S05]  /*0bf0*/  @P0 BRA `(.L_x_14) ;  /* 0x00000000008c0947 */ /* 0x000fea0003800000 */
[----:B--23--:R-:W0:Y:S01]  /*0c00*/  LDS R2, [R22+UR14+0x8] ;  /* 0x0000080e16027984 */ /* 0x00ce220008000800 */
        /* <DEDUP_REMOVED lines=23> */
.L_x_17:
[----:B------:R-:W-:Y:S05]  /*0d80*/  BRA `(.L_x_18) ;  /* 0x0000000000107947 */ /* 0x000fea0003800000 */
.L_x_16:
[----:B------:R-:W-:Y:S01]  /*0d90*/  FMUL.FTZ R27, R0, R3 ;  /* 0x00000003001b7220 */ /* 0x000fe20000410000 */
[----:B------:R-:W-:-:S03]  /*0da0*/  FMUL.FTZ R2, R3, 0.5 ;  /* 0x3f00000003027820 */ /* 0x000fc60000410000 */
[----:B------:R-:W-:-:S04]  /*0db0*/  FFMA R0, -R27, R27, R0 ;  /* 0x0000001b1b007223 */ /* 0x000fc80000000100 */
[----:B------:R-:W-:-:S07]  /*0dc0*/  FFMA R27, R0, R2, R27 ;  /* 0x00000002001b7223 */ /* 0x000fce000000001b */
.L_x_18:
[----:B------:R-:W-:Y:S05]  /*0dd0*/  BSYNC.RECONVERGENT B0 ;  /* 0x0000000000007941 */ /* 0x000fea0003800200 */
.L_x_15:
[----:B------:R-:W0:Y:S01]  /*0de0*/  LDC.64 R2, c[0x0][0x3a8] ;  /* 0x0000ea00ff027b82 */ /* 0x000e220000000a00 */
[----:B------:R-:W-:Y:S01]  /*0df0*/  IMAD R23, R26, UR9, R5 ;  /* 0x000000091a177c24 */ /* 0x000fe2000f8e0205 */
[----:B------:R4:W-:Y:S03]  /*0e00*/  STG.E desc[UR10][R18.64+0x8], R27 ;  /* 0x0000081b12007986 */ /* 0x0009e6000c10190a */
[----:B0-----:R-:W-:-:S05]  /*0e10*/  IMAD.WIDE R2, R23, 0x4, R2 ;  /* 0x0000000417027825 */ /* 0x001fca00078e0202 */
[----:B------:R4:W-:Y:S02]  /*0e20*/  STG.E desc[UR10][R2.64], R27 ;  /* 0x0000001b02007986 */ /* 0x0009e4000c10190a */
.L_x_14:
[----:B------:R-:W-:-:S04]  /*0e30*/  IADD3 R20, PT, PT, R20, 0x3, RZ ;  /* 0x0000000314147810 */ /* 0x000fc80007ffe0ff */
[----:B------:R-:W-:-:S13]  /*0e40*/  ISETP.GE.AND P0, PT, R20, UR9, PT ;  /* 0x0000000914007c0c */ /* 0x000fda000bf06270 */
[----:B------:R-:W-:Y:S05]  /*0e50*/  @P0 BRA `(.L_x_19) ;  /* 0x00000000008c0947 */ /* 0x000fea0003800000 */
[----:B--234-:R-:W0:Y:S01]  /*0e60*/  LDS R2, [R22+UR14+0xc] ;  /* 0x00000c0e16027984 */ /* 0x01ce220008000800 */
[----:B------:R-:W-:Y:S03]  /*0e70*/  BSSY.RECONVERGENT B0, `(.L_x_20) ;  /* 0x000001c000007945 */ /* 0x000fe60003800200 */
[----:B------:R-:W2:Y:S04]  /*0e80*/  LDS R23, [R21+UR14+0xc] ;  /* 0x00000c0e15177984 */ /* 0x000ea80008000800 */
[----:B------:R-:W3:Y:S04]  /*0e90*/  LDS R0, [R22+0xc] ;  /* 0x00000c0016007984 */ /* 0x000ee80000000800 */
[----:B------:R-:W4:Y:S01]  /*0ea0*/  LDS R3, [R21+0xc] ;  /* 0x00000c0015037984 */ /* 0x000f220000000800 */
[----:B0-----:R-:W-:Y:S01]  /*0eb0*/  FADD R2, R9, -R2 ;  /* 0x8000000209027221 */ /* 0x001fe20000000000 */
[----:B--2---:R-:W-:-:S03]  /*0ec0*/  FADD R23, R8, -R23 ;  /* 0x8000001708177221 */ /* 0x004fc60000000000 */
[----:B------:R-:W-:Y:S01]  /*0ed0*/  FMUL R2, R2, R2 ;  /* 0x0000000202027220 */ /* 0x000fe20000400000 */
[----:B---3--:R-:W-:-:S03]  /*0ee0*/  FADD R0, R7, -R0 ;  /* 0x8000000007007221 */ /* 0x008fc60000000000 */
[----:B------:R-:W-:Y:S01]  /*0ef0*/  FFMA R23, R23, R23, R2 ;  /* 0x0000001717177223 */ /* 0x000fe20000000002 */
[----:B----4-:R-:W-:Y:S01]  /*0f00*/  FADD R3, R6, -R3 ;  /* 0x8000000306037221 */ /* 0x010fe20000000000 */
[----:B------:R-:W-:Y:S02]  /*0f10*/  FMUL R0, R0, R0 ;  /* 0x0000000000007220 */ /* 0x000fe40000400000 */
[----:B------:R-:W-:Y:S02]  /*0f20*/  FMUL R23, R16, R23 ;  /* 0x0000001710177220 */ /* 0x000fe40000400000 */
[----:B------:R-:W-:-:S04]  /*0f30*/  FFMA R0, R3, R3, R0 ;  /* 0x0000000303007223 */ /* 0x000fc80000000000 */
        /* <DEDUP_REMOVED lines=10> */
.L_x_22:
[----:B------:R-:W-:Y:S05]  /*0fe0*/  BRA `(.L_x_23) ;  /* 0x0000000000107947 */ /* 0x000fea0003800000 */
.L_x_21:
[----:B------:R-:W-:Y:S01]  /*0ff0*/  FMUL.FTZ R27, R0, R3 ;  /* 0x00000003001b7220 */ /* 0x000fe20000410000 */
[----:B------:R-:W-:-:S03]  /*1000*/  FMUL.FTZ R2, R3, 0.5 ;  /* 0x3f00000003027820 */ /* 0x000fc60000410000 */
[----:B------:R-:W-:-:S04]  /*1010*/  FFMA R0, -R27, R27, R0 ;  /* 0x0000001b1b007223 */ /* 0x000fc80000000100 */
[----:B------:R-:W-:-:S07]  /*1020*/  FFMA R27, R0, R2, R27 ;  /* 0x00000002001b7223 */ /* 0x000fce000000001b */
.L_x_23:
[----:B------:R-:W-:Y:S05]  /*1030*/  BSYNC.RECONVERGENT B0 ;  /* 0x0000000000007941 */ /* 0x000fea0003800200 */
.L_x_20:
[----:B------:R-:W0:Y:S01]  /*1040*/  LDC.64 R2, c[0x0][0x3a8] ;  /* 0x0000ea00ff027b82 */ /* 0x000e220000000a00 */
[----:B------:R-:W-:Y:S01]  /*1050*/  IMAD R21, R20, UR9, R5 ;  /* 0x0000000914157c24 */ /* 0x000fe2000f8e0205 */
[----:B------:R1:W-:Y:S03]  /*1060*/  STG.E desc[UR10][R18.64+0xc], R27 ;  /* 0x00000c1b12007986 */ /* 0x0003e6000c10190a */
[----:B0-----:R-:W-:-:S05]  /*1070*/  IMAD.WIDE R2, R21, 0x4, R2 ;  /* 0x0000000415027825 */ /* 0x001fca00078e0202 */
[----:B------:R1:W-:Y:S02]  /*1080*/  STG.E desc[UR10][R2.64], R27 ;  /* 0x0000001b02007986 */ /* 0x0003e4000c10190a */
.L_x_19:
[----:B------:R-:W-:Y:S01]  /*1090*/  ULOP3.LUT UR4, UR13, 0x7fc, URZ, 0xc0, !UPT ;  /* 0x000007fc0d047892 */ /* 0x000fe2000f8ec0ff */
[----:B------:R-:W-:-:S05]  /*10a0*/  IADD3 R17, PT, PT, R17, 0x4, RZ ;  /* 0x0000000411117810 */ /* 0x000fca0007ffe0ff */
[----:B------:R-:W-:-:S13]  /*10b0*/  ISETP.NE.AND P0, PT, R17, UR4, PT ;  /* 0x0000000411007c0c */ /* 0x000fda000bf05270 */
[----:B------:R-:W-:Y:S05]  /*10c0*/  @P0 BRA `(.L_x_24) ;  /* 0xfffffff4007c0947 */ /* 0x000fea000383ffff */
[----:B------:R-:W-:-:S07]  /*10d0*/  MOV R21, UR4 ;  /* 0x0000000400157c02 */ /* 0x000fce0008000f00 */
.L_x_3:
[----:B------:R-:W-:-:S09]  /*10e0*/  UISETP.NE.AND UP1, UPT, UR17, URZ, UPT ;  /* 0x000000ff1100728c */ /* 0x000fd2000bf25270 */
[----:B------:R-:W-:Y:S05]  /*10f0*/  BRA.U !UP1, `(.L_x_25) ;  /* 0x0000003909a47547 */ /* 0x000fea000b800000 */
[----:B-1234-:R-:W0:Y:S01]  /*1100*/  LDC.64 R18, c[0x0][0x3a8] ;  /* 0x0000ea00ff127b82 */ /* 0x01ee220000000a00 */
[C---:B------:R-:W-:Y:S02]  /*1110*/  IADD3 R20, PT, PT, R21.reuse, UR7, RZ ;  /* 0x0000000715147c10 */ /* 0x040fe4000fffe0ff */
[----:B------:R-:W-:Y:S02]  /*1120*/  LEA R17, R21, UR15, 0x2 ;  /* 0x0000000f15117c11 */ /* 0x000fe4000f8e10ff */
[----:B------:R-:W-:Y:S01]  /*1130*/  ISETP.GE.AND P0, PT, R20, UR9, PT ;  /* 0x0000000914007c0c */ /* 0x000fe2000bf06270 */
[----:B------:R-:W-:Y:S01]  /*1140*/  IMAD R3, R5, UR9, R20 ;  /* 0x0000000905037c24 */ /* 0x000fe2000f8e0214 */
[----:B------:R-:W-:-:S03]  /*1150*/  LEA R21, R21, UR16, 0x2 ;  /* 0x0000001015157c11 */ /* 0x000fc6000f8e10ff */
[----:B0-----:R-:W-:-:S08]  /*1160*/  IMAD.WIDE R18, R3, 0x4, R18 ;  /* 0x0000000403127825 */ /* 0x001fd000078e0212 */
[----:B------:R-:W-:Y:S05]  /*1170*/  @P0 BRA `(.L_x_26) ;  /* 0x0000000000940947 */ /* 0x000fea0003800000 */
[----:B------:R-:W0:Y:S01]  /*1180*/  LDS R2, [R21+UR14] ;  /* 0x0000000e15027984 */ /* 0x000e220008000800 */
[----:B------:R-:W1:Y:S01]  /*1190*/  LDCU UR4, c[0x0][0x3b4] ;  /* 0x00007680ff0477ac */ /* 0x000e620008000800 */
[----:B------:R-:W-:Y:S02]  /*11a0*/  BSSY.RECONVERGENT B0, `(.L_x_27) ;  /* 0x000001c000007945 */ /* 0x000fe40003800200 */
        /* <DEDUP_REMOVED lines=22> */
.L_x_29:
[----:B------:R-:W-:Y:S05]  /*1310*/  BRA `(.L_x_30) ;  /* 0x0000000000107947 */ /* 0x000fea0003800000 */
.L_x_28:
[----:B------:R-:W-:Y:S01]  /*1320*/  FMUL.FTZ R27, R0, R3 ;  /* 0x00000003001b7220 */ /* 0x000fe20000410000 */
[----:B------:R-:W-:-:S03]  /*1330*/  FMUL.FTZ R2, R3, 0.5 ;  /* 0x3f00000003027820 */ /* 0x000fc60000410000 */
[----:B------:R-:W-:-:S04]  /*1340*/  FFMA R0, -R27, R27, R0 ;  /* 0x0000001b1b007223 */ /* 0x000fc80000000100 */
[----:B------:R-:W-:-:S07]  /*1350*/  FFMA R27, R0, R2, R27 ;  /* 0x00000002001b7223 */ /* 0x000fce000000001b */
.L_x_30:
[----:B------:R-:W-:Y:S05]  /*1360*/  BSYNC.RECONVERGENT B0 ;  /* 0x0000000000007941 */ /* 0x000fea0003800200 */
.L_x_27:
[----:B------:R-:W0:Y:S01]  /*1370*/  LDC.64 R2, c[0x0][0x3a8] ;  /* 0x0000ea00ff027b82 */ /* 0x000e220000000a00 */
[----:B------:R-:W1:Y:S01]  /*1380*/  LDCU UR9, c[0x0][0x3b0] ;  /* 0x00007600ff0977ac */ /* 0x000e620008000800 */
[----:B------:R2:W-:Y:S01]  /*1390*/  STG.E desc[UR10][R18.64], R27 ;  /* 0x0000001b12007986 */ /* 0x0005e2000c10190a */
[----:B-1----:R-:W-:-:S04]  /*13a0*/  IMAD R23, R20, UR9, R5 ;  /* 0x0000000914177c24 */ /* 0x002fc8000f8e0205 */
[----:B0-----:R-:W-:-:S05]  /*13b0*/  IMAD.WIDE R2, R23, 0x4, R2 ;  /* 0x0000000417027825 */ /* 0x001fca00078e0202 */
[----:B------:R2:W-:Y:S02]  /*13c0*/  STG.E desc[UR10][R2.64], R27 ;  /* 0x0000001b02007986 */ /* 0x0005e4000c10190a */
.L_x_26:
[----:B------:R-:W-:-:S09]  /*13d0*/  UISETP.NE.AND UP1, UPT, UR17, 0x1, UPT ;  /* 0x000000011100788c */ /* 0x000fd2000bf25270 */
[----:B------:R-:W-:Y:S05]  /*13e0*/  BRA.U !UP1, `(.L_x_25) ;  /* 0x0000003509e87547 */ /* 0x000fea000b800000 */
[----:B------:R-:W-:-:S04]  /*13f0*/  IADD3 R22, PT, PT, R20, 0x1, RZ ;  /* 0x0000000114167810 */ /* 0x000fc80007ffe0ff */
[----:B------:R-:W-:-:S13]  /*1400*/  ISETP.GE.AND P0, PT, R22, UR9, PT ;  /* 0x0000000916007c0c */ /* 0x000fda000bf06270 */
[----:B------:R-:W-:Y:S05]  /*1410*/  @P0 BRA `(.L_x_31) ;  /* 0x0000000000940947 */ /* 0x000fea0003800000 */
[----:B--2---:R-:W0:Y:S01]  /*1420*/  LDS R2, [R21+UR14+0x4] ;  /* 0x0000040e15027984 */ /* 0x004e220008000800 */
[----:B------:R-:W1:Y:S01]  /*1430*/  LDCU UR4, c[0x0][0x3b4] ;  /* 0x00007680ff0477ac */ /* 0x000e620008000800 */
[----:B------:R-:W-:Y:S02]  /*1440*/  BSSY.RECONVERGENT B0, `(.L_x_32) ;  /* 0x000001c000007945 */ /* 0x000fe40003800200 */
        /* <DEDUP_REMOVED lines=22> */
.L_x_34:
[----:B------:R-:W-:Y:S05]  /*15b0*/  BRA `(.L_x_35) ;  /* 0x0000000000107947 */ /* 0x000fea0003800000 */
.L_x_33:
[----:B------:R-:W-:Y:S01]  /*15c0*/  FMUL.FTZ R27, R0, R3 ;  /* 0x00000003001b7220 */ /* 0x000fe20000410000 */
[----:B------:R-:W-:-:S03]  /*15d0*/  FMUL.FTZ R2, R3, 0.5 ;  /* 0x3f00000003027820 */ /* 0x000fc60000410000 */
[----:B------:R-:W-:-:S04]  /*15e0*/  FFMA R0, -R27, R27, R0 ;  /* 0x0000001b1b007223 */ /* 0x000fc80000000100 */
[----:B------:R-:W-:-:S07]  /*15f0*/  FFMA R27, R0, R2, R27 ;  /* 0x00000002001b7223 */ /* 0x000fce000000001b */
.L_x_35:
[----:B------:R-:W-:Y:S05]  /*1600*/  BSYNC.RECONVERGENT B0 ;  /* 0x0000000000007941 */ /* 0x000fea0003800200 */
.L_x_32:
[----:B------:R-:W0:Y:S01]  /*1610*/  LDC.64 R2, c[0x0][0x3a8] ;  /* 0x0000ea00ff027b82 */ /* 0x000e220000000a00 */
[----:B------:R-:W1:Y:S01]  /*1620*/  LDCU UR9, c[0x0][0x3b0] ;  /* 0x00007600ff0977ac */ /* 0x000e620008000800 */
[----:B------:R3:W-:Y:S01]  /*1630*/  STG.E desc[UR10][R18.64+0x4], R27 ;  /* 0x0000041b12007986 */ /* 0x0007e2000c10190a */
[----:B-1----:R-:W-:-:S04]  /*1640*/  IMAD R23, R22, UR9, R5 ;  /* 0x0000000916177c24 */ /* 0x002fc8000f8e0205 */
[----:B0-----:R-:W-:-:S05]  /*1650*/  IMAD.WIDE R2, R23, 0x4, R2 ;  /* 0x0000000417027825 */ /* 0x001fca00078e0202 */
[----:B------:R3:W-:Y:S02]  /*1660*/  STG.E desc[UR10][R2.64], R27 ;  /* 0x0000001b02007986 */ /* 0x0007e4000c10190a */
.L_x_31:
[----:B------:R-:W-:-:S09]  /*1670*/  UISETP.NE.AND UP1, UPT, UR17, 0x2, UPT ;  /* 0x000000021100788c */ /* 0x000fd2000bf25270 */
[----:B------:R-:W-:Y:S05]  /*1680*/  BRA.U !UP1, `(.L_x_25) ;  /* 0x0000003509407547 */ /* 0x000fea000b800000 */
[----:B------:R-:W-:-:S04]  /*1690*/  IADD3 R20, PT, PT, R20, 0x2, RZ ;  /* 0x0000000214147810 */ /* 0x000fc80007ffe0ff */
[----:B------:R-:W-:-:S13]  /*16a0*/  ISETP.GE.AND P0, PT, R20, UR9, PT ;  /* 0x0000000914007c0c */ /* 0x000fda000bf06270 */
[----:B------:R-:W-:Y:S05]  /*16b0*/  @P0 BRA `(.L_x_25) ;  /* 0x0000003400340947 */ /* 0x000fea0003800000 */
[----:B--23--:R-:W0:Y:S01]  /*16c0*/  LDS R2, [R21+UR14+0x8] ;  /* 0x0000080e15027984 */ /* 0x00ce220008000800 */
[----:B------:R-:W1:Y:S01]  /*16d0*/  LDCU UR4, c[0x0][0x3b4] ;  /* 0x00007680ff0477ac */ /* 0x000e620008000800 */
[----:B------:R-:W-:Y:S02]  /*16e0*/  BSSY.RECONVERGENT B0, `(.L_x_36) ;  /* 0x000001c000007945 */ /* 0x000fe40003800200 */
        /* <DEDUP_REMOVED lines=22> */
.L_x_38:
[----:B------:R-:W-:Y:S05]  /*1850*/  BRA `(.L_x_39) ;  /* 0x0000000000107947 */ /* 0x000fea0003800000 */
.L_x_37:
[----:B------:R-:W-:Y:S01]  /*1860*/  FMUL.FTZ R27, R0, R3 ;  /* 0x00000003001b7220 */ /* 0x000fe20000410000 */
[----:B------:R-:W-:-:S03]  /*1870*/  FMUL.FTZ R2, R3, 0.5 ;  /* 0x3f00000003027820 */ /* 0x000fc60000410000 */
[----:B------:R-:W-:-:S04]  /*1880*/  FFMA R0, -R27, R27, R0 ;  /* 0x0000001b1b007223 */ /* 0x000fc80000000100 */
[----:B------:R-:W-:-:S07]  /*1890*/  FFMA R27, R0, R2, R27 ;  /* 0x00000002001b7223 */ /* 0x000fce000000001b */
.L_x_39:
[----:B------:R-:W-:Y:S05]  /*18a0*/  BSYNC.RECONVERGENT B0 ;  /* 0x0000000000007941 */ /* 0x000fea0003800200 */
.L_x_36:
[----:B------:R-:W0:Y:S01]  /*18b0*/  LDC.64 R2, c[0x0][0x3a8] ;  /* 0x0000ea00ff027b82 */ /* 0x000e220000000a00 */
[----:B------:R-:W1:Y:S01]  /*18c0*/  LDCU UR9, c[0x0][0x3b0] ;  /* 0x00007600ff0977ac */ /* 0x000e620008000800 */
[----:B------:R2:W-:Y:S01]  /*18d0*/  STG.E desc[UR10][R18.64+0x8], R27 ;  /* 0x0000081b12007986 */ /* 0x0005e2000c10190a */
[----:B-1----:R-:W-:-:S04]  /*18e0*/  IMAD R17, R20, UR9, R5 ;  /* 0x0000000914117c24 */ /* 0x002fc8000f8e0205 */
[----:B0-----:R-:W-:-:S05]  /*18f0*/  IMAD.WIDE R2, R17, 0x4, R2 ;  /* 0x0000000411027825 */ /* 0x001fca00078e0202 */
[----:B------:R2:W-:Y:S01]  /*1900*/  STG.E desc[UR10][R2.64], R27 ;  /* 0x0000001b02007986 */ /* 0x0005e2000c10190a */
[----:B------:R-:W-:Y:S05]  /*1910*/  BRA `(.L_x_25) ;  /* 0x00000030009c7947 */ /* 0x000fea0003800000 */
.L_x_2:
[----:B------:R-:W-:Y:S01]  /*1920*/  UISETP.GE.U32.AND UP1, UPT, UR13, 0x4, UPT ;  /* 0x000000040d00788c */ /* 0x000fe2000bf26070 */
[----:B------:R-:W-:-:S08]  /*1930*/  HFMA2 R17, -RZ, RZ, 0, 0 ;  /* 0x00000000ff117431 */ /* 0x000fd000000001ff */
[----:B------:R-:W-:Y:S05]  /*1940*/  BRA.U !UP1, `(.L_x_40) ;  /* 0x0000000d096c7547 */ /* 0x000fea000b800000 */
[----:B------:R-:W-:Y:S01]  /*1950*/  MOV R19, RZ ;  /* 0x000000ff00137202 */ /* 0x000fe20000000f00 */
[----:B------:R-:W1:Y:S06]  /*1960*/  LDCU UR9, c[0x0][0x3b0] ;  /* 0x00007600ff0977ac */ /* 0x000e6c0008000800 */
.L_x_73:
[----:B-1234-:R-:W2:Y:S01]  /*1970*/  LDC.64 R32, c[0x0][0x3a8] ;  /* 0x0000ea00ff207b82 */ /* 0x01eea20000000a00 */
[C---:B0-----:R-:W-:Y:S02]  /*1980*/  IADD3 R18, PT, PT, R19.reuse, UR7, RZ ;  /* 0x0000000713127c10 */ /* 0x041fe4000fffe0ff */
[----:B------:R-:W-:Y:S02]  /*1990*/  LEA R17, R19, UR15, 0x2 ;  /* 0x0000000f13117c11 */ /* 0x000fe4000f8e10ff */
[----:B-1----:R-:W-:Y:S01]  /*19a0*/  ISETP.GE.AND P0, PT, R18, UR9, PT ;  /* 0x0000000912007c0c */ /* 0x002fe2000bf06270 */
[----:B------:R-:W-:Y:S01]  /*19b0*/  IMAD R3, R5, UR9, R18 ;  /* 0x0000000905037c24 */ /* 0x000fe2000f8e0212 */
[----:B------:R-:W-:-:S03]  /*19c0*/  LEA R20, R19, UR16, 0x2 ;  /* 0x0000001013147c11 */ /* 0x000fc6000f8e10ff */
[----:B--2---:R-:W-:-:S08]  /*19d0*/  IMAD.WIDE R32, R3, 0x4, R32 ;  /* 0x0000000403207825 */ /* 0x004fd000078e0220 */
[----:B------:R-:W-:Y:S05]  /*19e0*/  @P0 BRA `(.L_x_41) ;  /* 0x0000000000c40947 */ /* 0x000fea0003800000 */
[----:B------:R-:W0:Y:S01]  /*19f0*/  LDS R0, [R20] ;  /* 0x0000000014007984 */ /* 0x000e220000000800 */
[----:B------:R-:W-:Y:S03]  /*1a00*/  BSSY.RECONVERGENT B0, `(.L_x_42) ;  /* 0x0000017000007945 */ /* 0x000fe60003800200 */
[----:B------:R-:W1:Y:S04]  /*1a10*/  LDS R3, [R17] ;  /* 0x0000000011037984 */ /* 0x000e680000000800 */
[----:B------:R-:W2:Y:S04]  /*1a20*/  LDS R21, [R17+UR14] ;  /* 0x0000000e11157984 */ /* 0x000ea80008000800 */
[----:B------:R-:W3:Y:S01]  /*1a30*/  LDS R26, [R20+UR14] ;  /* 0x0000000e141a7984 */ /* 0x000ee20008000800 */
[----:B0-----:R-:W-:Y:S01]  /*1a40*/  FADD R0, R7, -R0 ;  /* 0x8000000007007221 */ /* 0x001fe20000000000 */
[----:B-1----:R-:W-:-:S03]  /*1a50*/  FADD R3, R6, -R3 ;  /* 0x8000000306037221 */ /* 0x002fc60000000000 */
[----:B------:R-:W-:Y:S01]  /*1a60*/  FMUL R0, R0, R0 ;  /* 0x0000000000007220 */ /* 0x000fe20000400000 */
[----:B--2---:R-:W-:-:S03]  /*1a70*/  FADD R22, R8, -R21 ;  /* 0x8000001508167221 */ /* 0x004fc60000000000 */
[----:B------:R-:W-:Y:S01]  /*1a80*/  FFMA R24, R3, R3, R0 ;  /* 0x0000000303187223 */ /* 0x000fe20000000000 */
[----:B---3--:R-:W-:-:S03]  /*1a90*/  FADD R26, R9, -R26 ;  /* 0x8000001a091a7221 */ /* 0x008fc60000000000 */
[----:B------:R0:W1:Y:S01]  /*1aa0*/  MUFU.RSQ R3, R24 ;  /* 0x0000001800037308 */ /* 0x0000620000001400 */
[----:B------:R-:W-:-:S04]  /*1ab0*/  IADD3 R0, PT, PT, R24, -0xd000000, RZ ;  /* 0xf300000018007810 */ /* 0x000fc80007ffe0ff */
[----:B------:R-:W-:-:S13]  /*1ac0*/  ISETP.GT.U32.AND P0, PT, R0, 0x727fffff, PT ;  /* 0x727fffff0000780c */ /* 0x000fda0003f04070 */
[----:B01----:R-:W-:Y:S05]  /*1ad0*/  @!P0 BRA `(.L_x_43) ;  /* 0x0000000000148947 */ /* 0x003fea0003800000 */
[----:B------:R-:W-:Y:S02]  /*1ae0*/  MOV R2, R24 ;  /* 0x0000001800027202 */ /* 0x000fe40000000f00 */
[----:B------:R-:W-:-:S07]  /*1af0*/  MOV R0, 0x1b10 ;  /* 0x00001b1000007802 */ /* 0x000fce0000000f00 */
[----:B------:R-:W-:Y:S05]  /*1b00*/  CALL.REL.NOINC `($__internal_0_$__cuda_sm20_sqrt_rn_f32_slowpath) ;  /* 0x0000006800147944 */ /* 0x000fea0003c00000 */
[----:B------:R-:W-:Y:S01]  /*1b10*/  MOV R21, R27 ;  /* 0x0000001b00157202 */ /* 0x000fe20000000f00 */
[----:B------:R-:W-:Y:S06]  /*1b20*/  BRA `(.L_x_44) ;  /* 0x0000000000107947 */ /* 0x000fec0003800000 */
.L_x_43:
[----:B------:R-:W-:Y:S01]  /*1b30*/  FMUL.FTZ R21, R24, R3 ;  /* 0x0000000318157220 */ /* 0x000fe20000410000 */
[----:B------:R-:W-:-:S03]  /*1b40*/  FMUL.FTZ R2, R3, 0.5 ;  /* 0x3f00000003027820 */ /* 0x000fc60000410000 */
[----:B------:R-:W-:-:S04]  /*1b50*/  FFMA R0, -R21, R21, R24 ;  /* 0x0000001515007223 */ /* 0x000fc80000000118 */
[----:B------:R-:W-:-:S07]  /*1b60*/  FFMA R21, R0, R2, R21 ;  /* 0x0000000200157223 */ /* 0x000fce0000000015 */
.L_x_44:
[----:B------:R-:W-:Y:S05]  /*1b70*/  BSYNC.RECONVERGENT B0 ;  /* 0x0000000000007941 */ /* 0x000fea0003800200 */
.L_x_42:
[----:B------:R-:W-:Y:S01]  /*1b80*/  FMUL R3, R26, R26 ;  /* 0x0000001a1a037220 */ /* 0x000fe20000400000 */
[----:B------:R-:W-:Y:S03]  /*1b90*/  BSSY.RECONVERGENT B0, `(.L_x_45) ;  /* 0x0000010000007945 */ /* 0x000fe60003800200 */
[----:B------:R-:W-:-:S04]  /*1ba0*/  FFMA R0, R22, R22, R3 ;  /* 0x0000001616007223 */ /* 0x000fc80000000003 */
        /* <DEDUP_REMOVED lines=9> */
.L_x_47:
[----:B------:R-:W-:Y:S05]  /*1c40*/  BRA `(.L_x_48) ;  /* 0x0000000000107947 */ /* 0x000fea0003800000 */
.L_x_46:
[----:B------:R-:W-:Y:S01]  /*1c50*/  FMUL.FTZ R27, R0, R3 ;  /* 0x00000003001b7220 */ /* 0x000fe20000410000 */
[----:B------:R-:W-:-:S03]  /*1c60*/  FMUL.FTZ R2, R3, 0.5 ;  /* 0x3f00000003027820 */ /* 0x000fc60000410000 */
[----:B------:R-:W-:-:S04]  /*1c70*/  FFMA R0, -R27, R27, R0 ;  /* 0x0000001b1b007223 */ /* 0x000fc80000000100 */
[----:B------:R-:W-:-:S07]  /*1c80*/  FFMA R27, R0, R2, R27 ;  /* 0x00000002001b7223 */ /* 0x000fce000000001b */
.L_x_48:
[----:B------:R-:W-:Y:S05]  /*1c90*/  BSYNC.RECONVERGENT B0 ;  /* 0x0000000000007941 */ /* 0x000fea0003800200 */
.L_x_45:
[----:B------:R-:W0:Y:S01]  /*1ca0*/  LDC.64 R2, c[0x0][0x3a8] ;  /* 0x0000ea00ff027b82 */ /* 0x000e220000000a00 */
[----:B------:R-:W-:Y:S01]  /*1cb0*/  IMAD R23, R18, UR9, R5 ;  /* 0x0000000912177c24 */ /* 0x000fe2000f8e0205 */
[----:B------:R-:W-:-:S05]  /*1cc0*/  FMNMX R21, R27, R21, !PT ;  /* 0x000000151b157209 */ /* 0x000fca0007800000 */
[----:B------:R1:W-:Y:S01]  /*1cd0*/  STG.E desc[UR10][R32.64], R21 ;  /* 0x0000001520007986 */ /* 0x0003e2000c10190a */
[----:B0-----:R-:W-:-:S05]  /*1ce0*/  IMAD.WIDE R2, R23, 0x4, R2 ;  /* 0x0000000417027825 */ /* 0x001fca00078e0202 */
[----:B------:R1:W-:Y:S02]  /*1cf0*/  STG.E desc[UR10][R2.64], R21 ;  /* 0x0000001502007986 */ /* 0x0003e4000c10190a */
.L_x_41:
[----:B------:R-:W-:-:S04]  /*1d00*/  IADD3 R26, PT, PT, R18, 0x1, RZ ;  /* 0x00000001121a7810 */ /* 0x000fc80007ffe0ff */
[----:B------:R-:W-:-:S13]  /*1d10*/  ISETP.GE.AND P0, PT, R26, UR9, PT ;  /* 0x000000091a007c0c */ /* 0x000fda000bf06270 */
[----:B------:R-:W-:Y:S05]  /*1d20*/  @P0 BRA `(.L_x_49) ;  /* 0x0000000000c40947 */ /* 0x000fea0003800000 */
[----:B------:R-:W0:Y:S01]  /*1d30*/  LDS R0, [R20+0x4] ;  /* 0x0000040014007984 */ /* 0x000e220000000800 */
[----:B------:R-:W-:Y:S03]  /*1d40*/  BSSY.RECONVERGENT B0, `(.L_x_50) ;  /* 0x0000017000007945 */ /* 0x000fe60003800200 */
[----:B-1----:R-:W1:Y:S04]  /*1d50*/  LDS R3, [R17+0x4] ;  /* 0x0000040011037984 */ /* 0x002e680000000800 */
[----:B------:R-:W2:Y:S04]  /*1d60*/  LDS R21, [R17+UR14+0x4] ;  /* 0x0000040e11157984 */ /* 0x000ea80008000800 */
[----:B------:R-:W3:Y:S01]  /*1d70*/  LDS R2, [R20+UR14+0x4] ;  /* 0x0000040e14027984 */ /* 0x000ee20008000800 */
        /* <DEDUP_REMOVED lines=15> */
.L_x_51:
[----:B------:R-:W-:Y:S01]  /*1e70*/  FMUL.FTZ R28, R3, R24 ;  /* 0x00000018031c7220 */ /* 0x000fe20000410000 */
[----:B------:R-:W-:-:S03]  /*1e80*/  FMUL.FTZ R0, R24, 0.5 ;  /* 0x3f00000018007820 */ /* 0x000fc60000410000 */
[----:B------:R-:W-:-:S04]  /*1e90*/  FFMA R3, -R28, R28, R3 ;  /* 0x0000001c1c037223 */ /* 0x000fc80000000103 */
[----:B------:R-:W-:-:S07]  /*1ea0*/  FFMA R28, R3, R0, R28 ;  /* 0x00000000031c7223 */ /* 0x000fce000000001c */
.L_x_52:
[----:B------:R-:W-:Y:S05]  /*1eb0*/  BSYNC.RECONVERGENT B0 ;  /* 0x0000000000007941 */ /* 0x000fea0003800200 */
.L_x_50:
        /* <DEDUP_REMOVED lines=12> */
.L_x_55:
[----:B------:R-:W-:Y:S05]  /*1f80*/  BRA `(.L_x_56) ;  /* 0x0000000000107947 */ /* 0x000fea0003800000 */
.L_x_54:
[----:B------:R-:W-:Y:S01]  /*1f90*/  FMUL.FTZ R27, R0, R3 ;  /* 0x00000003001b7220 */ /* 0x000fe20000410000 */
[----:B------:R-:W-:-:S03]  /*1fa0*/  FMUL.FTZ R2, R3, 0.5 ;  /* 0x3f00000003027820 */ /* 0x000fc60000410000 */
[----:B------:R-:W-:-:S04]  /*1fb0*/  FFMA R0, -R27, R27, R0 ;  /* 0x0000001b1b007223 */ /* 0x000fc80000000100 */
[----:B------:R-:W-:-:S07]  /*1fc0*/  FFMA R27, R0, R2, R27 ;  /* 0x00000002001b7223 */ /* 0x000fce000000001b */
.L_x_56:
[----:B------:R-:W-:Y:S05]  /*1fd0*/  BSYNC.RECONVERGENT B0 ;  /* 0x0000000000007941 */ /* 0x000fea0003800200 */
.L_x_53:
[----:B------:R-:W0:Y:S01]  /*1fe0*/  LDC.64 R2, c[0x0][0x3a8] ;  /* 0x0000ea00ff027b82 */ /* 0x000e220000000a00 */
[----:B------:R-:W-:Y:S01]  /*1ff0*/  IMAD R21, R26, UR9, R5 ;  /* 0x000000091a157c24 */ /* 0x000fe2000f8e0205 */
[----:B------:R-:W-:-:S05]  /*2000*/  FMNMX R27, R27, R28, !PT ;  /* 0x0000001c1b1b7209 */ /* 0x000fca0007800000 */
[----:B------:R2:W-:Y:S01]  /*2010*/  STG.E desc[UR10][R32.64+0x4], R27 ;  /* 0x0000041b20007986 */ /* 0x0005e2000c10190a */
[----:B0-----:R-:W-:-:S05]  /*2020*/  IMAD.WIDE R2, R21, 0x4, R2 ;  /* 0x0000000415027825 */ /* 0x001fca00078e0202 */
[----:B------:R2:W-:Y:S02]  /*2030*/  STG.E desc[UR10][R2.64], R27 ;  /* 0x0000001b02007986 */ /* 0x0005e4000c10190a */
.L_x_49:
[----:B------:R-:W-:-:S04]  /*2040*/  IADD3 R22, PT, PT, R18, 0x2, RZ ;  /* 0x0000000212167810 */ /* 0x000fc80007ffe0ff */
[----:B------:R-:W-:-:S13]  /*2050*/  ISETP.GE.AND P0, PT, R22, UR9, PT ;  /* 0x0000000916007c0c */ /* 0x000fda000bf06270 */
[----:B------:R-:W-:Y:S05]  /*2060*/  @P0 BRA `(.L_x_57) ;  /* 0x0000000000c00947 */ /* 0x000fea0003800000 */
[----:B------:R-:W0:Y:S01]  /*2070*/  LDS R0, [R20+0x8] ;  /* 0x0000080014007984 */ /* 0x000e220000000800 */
[----:B------:R-:W-:Y:S03]  /*2080*/  BSSY.RECONVERGENT B0, `(.L_x_58) ;  /* 0x0000016000007945 */ /* 0x000fe60003800200 */
[----:B-12---:R-:W1:Y:S04]  /*2090*/  LDS R3, [R17+0x8] ;  /* 0x0000080011037984 */ /* 0x006e680000000800 */
        /* <DEDUP_REMOVED lines=12> */
[----:B------:R-:W-:-:S07]  /*2160*/  MOV R0, 0x2180 ;  /* 0x0000218000007802 */ /* 0x000fce0000000f00 */
[----:B------:R-:W-:Y:S05]  /*2170*/  CALL.REL.NOINC `($__internal_0_$__cuda_sm20_sqrt_rn_f32_slowpath) ;  /* 0x0000006000787944 */ /* 0x000fea0003c00000 */
[----:B------:R-:W-:Y:S01]  /*2180*/  MOV R28, R27 ;  /* 0x0000001b001c7202 */ /* 0x000fe20000000f00 */
[----:B------:R-:W-:Y:S06]  /*2190*/  BRA `(.L_x_60) ;  /* 0x0000000000107947 */ /* 0x000fec0003800000 */
.L_x_59:
[----:B------:R-:W-:Y:S01]  /*21a0*/  FMUL.FTZ R28, R2, R3 ;  /* 0x00000003021c7220 */ /* 0x000fe20000410000 */
[----:B------:R-:W-:-:S03]  /*21b0*/  FMUL.FTZ R0, R3, 0.5 ;  /* 0x3f00000003007820 */ /* 0x000fc60000410000 */
[----:B------:R-:W-:-:S04]  /*21c0*/  FFMA R3, -R28, R28, R2 ;  /* 0x0000001c1c037223 */ /* 0x000fc80000000102 */
[----:B------:R-:W-:-:S07]  /*21d0*/  FFMA R28, R3, R0, R28 ;  /* 0x00000000031c7223 */ /* 0x000fce000000001c */
.L_x_60:
[----:B------:R-:W-:Y:S05]  /*21e0*/  BSYNC.RECONVERGENT B0 ;  /* 0x0000000000007941 */ /* 0x000fea0003800200 */
.L_x_58:
        /* <DEDUP_REMOVED lines=12> */
.L_x_63:
[----:B------:R-:W-:Y:S05]  /*22b0*/  BRA `(.L_x_64) ;  /* 0x0000000000107947 */ /* 0x000fea0003800000 */
.L_x_62:
[----:B------:R-:W-:Y:S01]  /*22c0*/  FMUL.FTZ R27, R26, R3 ;  /* 0x000000031a1b7220 */ /* 0x000fe20000410000 */
[----:B------:R-:W-:-:S03]  /*22d0*/  FMUL.FTZ R2, R3, 0.5 ;  /* 0x3f00000003027820 */ /* 0x000fc60000410000 */
[----:B------:R-:W-:-:S04]  /*22e0*/  FFMA R0, -R27, R27, R26 ;  /* 0x0000001b1b007223 */ /* 0x000fc8000000011a */
[----:B------:R-:W-:-:S07]  /*22f0*/  FFMA R27, R0, R2, R27 ;  /* 0x00000002001b7223 */ /* 0x000fce000000001b */
.L_x_64:
[----:B------:R-:W-:Y:S05]  /*2300*/  BSYNC.RECONVERGENT B0 ;  /* 0x0000000000007941 */ /* 0x000fea0003800200 */
.L_x_61:
[----:B------:R-:W0:Y:S01]  /*2310*/  LDC.64 R2, c[0x0][0x3a8] ;  /* 0x0000ea00ff027b82 */ /* 0x000e220000000a00 */
[----:B------:R-:W-:Y:S01]  /*2320*/  IMAD R21, R22, UR9, R5 ;  /* 0x0000000916157c24 */ /* 0x000fe2000f8e0205 */
[----:B------:R-:W-:-:S05]  /*2330*/  FMNMX R27, R27, R28, !PT ;  /* 0x0000001c1b1b7209 */ /* 0x000fca0007800000 */
[----:B------:R3:W-:Y:S01]  /*2340*/  STG.E desc[UR10][R32.64+0x8], R27 ;  /* 0x0000081b20007986 */ /* 0x0007e2000c10190a */
[----:B0-----:R-:W-:-:S05]  /*2350*/  IMAD.WIDE R2, R21, 0x4, R2 ;  /* 0x0000000415027825 */ /* 0x001fca00078e0202 */
[----:B------:R3:W-:Y:S02]  /*2360*/  STG.E desc[UR10][R2.64], R27 ;  /* 0x0000001b02007986 */ /* 0x0007e4000c10190a */
.L_x_57:
[----:B------:R-:W-:-:S04]  /*2370*/  IADD3 R18, PT, PT, R18, 0x3, RZ ;  /* 0x0000000312127810 */ /* 0x000fc80007ffe0ff */
[----:B------:R-:W-:-:S13]  /*2380*/  ISETP.GE.AND P0, PT, R18, UR9, PT ;  /* 0x0000000912007c0c */ /* 0x000fda000bf06270 */
[----:B------:R-:W-:Y:S05]  /*2390*/  @P0 BRA `(.L_x_65) ;  /* 0x0000000000c40947 */ /* 0x000fea0003800000 */
[----:B------:R-:W0:Y:S01]  /*23a0*/  LDS R0, [R20+0xc] ;  /* 0x00000c0014007984 */ /* 0x000e220000000800 */
[----:B------:R-:W-:Y:S03]  /*23b0*/  BSSY.RECONVERGENT B0, `(.L_x_66) ;  /* 0x0000017000007945 */ /* 0x000fe60003800200 */
[----:B-123--:R-:W1:Y:S04]  /*23c0*/  LDS R3, [R17+0xc] ;  /* 0x00000c0011037984 */ /* 0x00ee680000000800 */
        /* <DEDUP_REMOVED lines=17> */
.L_x_67:
[----:B------:R-:W-:Y:S01]  /*24e0*/  FMUL.FTZ R17, R24, R3 ;  /* 0x0000000318117220 */ /* 0x000fe20000410000 */
[----:B------:R-:W-:-:S03]  /*24f0*/  FMUL.FTZ R2, R3, 0.5 ;  /* 0x3f00000003027820 */ /* 0x000fc60000410000 */
[----:B------:R-:W-:-:S04]  /*2500*/  FFMA R0, -R17, R17, R24 ;  /* 0x0000001111007223 */ /* 0x000fc80000000118 */
[----:B------:R-:W-:-:S07]  /*2510*/  FFMA R17, R0, R2, R17 ;  /* 0x0000000200117223 */ /* 0x000fce0000000011 */
.L_x_68:
[----:B------:R-:W-:Y:S05]  /*2520*/  BSYNC.RECONVERGENT B0 ;  /* 0x0000000000007941 */ /* 0x000fea0003800200 */
.L_x_66:
        /* <DEDUP_REMOVED lines=12> */
.L_x_71:
[----:B------:R-:W-:Y:S05]  /*25f0*/  BRA `(.L_x_72) ;  /* 0x0000000000107947 */ /* 0x000fea0003800000 */
.L_x_70:
[----:B------:R-:W-:Y:S01]  /*2600*/  FMUL.FTZ R27, R22, R3 ;  /* 0x00000003161b7220 */ /* 0x000fe20000410000 */
[----:B------:R-:W-:-:S03]  /*2610*/  FMUL.FTZ R2, R3, 0.5 ;  /* 0x3f00000003027820 */ /* 0x000fc60000410000 */
[----:B------:R-:W-:-:S04]  /*2620*/  FFMA R0, -R27, R27, R22 ;  /* 0x0000001b1b007223 */ /* 0x000fc80000000116 */
[----:B------:R-:W-:-:S07]  /*2630*/  FFMA R27, R0, R2, R27 ;  /* 0x00000002001b7223 */ /* 0x000fce000000001b */
.L_x_72:
[----:B------:R-:W-:Y:S05]  /*2640*/  BSYNC.RECONVERGENT B0 ;  /* 0x0000000000007941 */ /* 0x000fea0003800200 */
.L_x_69:
[----:B------:R-:W0:Y:S01]  /*2650*/  LDC.64 R2, c[0x0][0x3a8] ;  /* 0x0000ea00ff027b82 */ /* 0x000e220000000a00 */
[----:B------:R-:W-:Y:S01]  /*2660*/  IMAD R21, R18, UR9, R5 ;  /* 0x0000000912157c24 */ /* 0x000fe2000f8e0205 */
[----:B------:R-:W-:-:S05]  /*2670*/  FMNMX R17, R27, R17, !PT ;  /* 0x000000111b117209 */ /* 0x000fca0007800000 */
[----:B------:R4:W-:Y:S01]  /*2680*/  STG.E desc[UR10][R32.64+0xc], R17 ;  /* 0x00000c1120007986 */ /* 0x0009e2000c10190a */
[----:B0-----:R-:W-:-:S05]  /*2690*/  IMAD.WIDE R2, R21, 0x4, R2 ;  /* 0x0000000415027825 */ /* 0x001fca00078e0202 */
[----:B------:R4:W-:Y:S02]  /*26a0*/  STG.E desc[UR10][R2.64], R17 ;  /* 0x0000001102007986 */ /* 0x0009e4000c10190a */
.L_x_65:
[----:B------:R-:W-:Y:S01]  /*26b0*/  ULOP3.LUT UR4, UR13, 0x7fc, URZ, 0xc0, !UPT ;  /* 0x000007fc0d047892 */ /* 0x000fe2000f8ec0ff */
[----:B------:R-:W-:-:S05]  /*26c0*/  IADD3 R19, PT, PT, R19, 0x4, RZ ;  /* 0x0000000413137810 */ /* 0x000fca0007ffe0ff */
[----:B------:R-:W-:-:S13]  /*26d0*/  ISETP.NE.AND P0, PT, R19, UR4, PT ;  /* 0x0000000413007c0c */ /* 0x000fda000bf05270 */
[----:B------:R-:W-:Y:S05]  /*26e0*/  @P0 BRA `(.L_x_73) ;  /* 0xfffffff000a00947 */ /* 0x000fea000383ffff */
[----:B----4-:R-:W-:-:S07]  /*26f0*/  MOV R17, UR4 ;  /* 0x0000000400117c02 */ /* 0x010fce0008000f00 */
.L_x_40:
[----:B------:R-:W-:-:S09]  /*2700*/  UISETP.NE.AND UP1, UPT, UR17, URZ, UPT ;  /* 0x000000ff1100728c */ /* 0x000fd2000bf25270 */
[----:B------:R-:W-:Y:S05]  /*2710*/  BRA.U !UP1, `(.L_x_25) ;  /* 0x00000025091c7547 */ /* 0x000fea000b800000 */
[----:B0-----:R-:W0:Y:S01]  /*2720*/  LDC.64 R18, c[0x0][0x3a8] ;  /* 0x0000ea00ff127b82 */ /* 0x001e220000000a00 */
[C---:B------:R-:W-:Y:S02]  /*2730*/  IADD3 R22, PT, PT, R17.reuse, UR7, RZ ;  /* 0x0000000711167c10 */ /* 0x040fe4000fffe0ff */
[----:B------:R-:W-:Y:S02]  /*2740*/  LEA R20, R17, UR15, 0x2 ;  /* 0x0000000f11147c11 */ /* 0x000fe4000f8e10ff */
[----:B------:R-:W-:Y:S01]  /*2750*/  ISETP.GE.AND P0, PT, R22, UR9, PT ;  /* 0x0000000916007c0c */ /* 0x000fe2000bf06270 */
[----:B-123--:R-:W-:Y:S01]  /*2760*/  IMAD R3, R5, UR9, R22 ;  /* 0x0000000905037c24 */ /* 0x00efe2000f8e0216 */
[----:B------:R-:W-:-:S03]  /*2770*/  LEA R17, R17, UR16, 0x2 ;  /* 0x0000001011117c11 */ /* 0x000fc6000f8e10ff */
[----:B0-----:R-:W-:-:S08]  /*2780*/  IMAD.WIDE R18, R3, 0x4, R18 ;  /* 0x0000000403127825 */ /* 0x001fd000078e0212 */
        /* <DEDUP_REMOVED lines=21> */
.L_x_76:
[----:B------:R-:W-:Y:S01]  /*28e0*/  FMUL.FTZ R21, R24, R3 ;  /* 0x0000000318157220 */ /* 0x000fe20000410000 */
[----:B------:R-:W-:-:S03]  /*28f0*/  FMUL.FTZ R2, R3, 0.5 ;  /* 0x3f00000003027820 */ /* 0x000fc60000410000 */
[----:B------:R-:W-:-:S04]  /*2900*/  FFMA R0, -R21, R21, R24 ;  /* 0x0000001515007223 */ /* 0x000fc80000000118 */
[----:B------:R-:W-:-:S07]  /*2910*/  FFMA R21, R0, R2, R21 ;  /* 0x0000000200157223 */ /* 0x000fce0000000015 */
.L_x_77:
[----:B------:R-:W-:Y:S05]  /*2920*/  BSYNC.RECONVERGENT B0 ;  /* 0x0000000000007941 */ /* 0x000fea0003800200 */
.L_x_75:
        /* <DEDUP_REMOVED lines=12> */
.L_x_80:
[----:B------:R-:W-:Y:S05]  /*29f0*/  BRA `(.L_x_81) ;  /* 0x0000000000107947 */ /* 0x000fea0003800000 */
.L_x_79:
[----:B------:R-:W-:Y:S01]  /*2a00*/  FMUL.FTZ R27, R0, R3 ;  /* 0x00000003001b7220 */ /* 0x000fe20000410000 */
[----:B------:R-:W-:-:S03]  /*2a10*/  FMUL.FTZ R2, R3, 0.5 ;  /* 0x3f00000003027820 */ /* 0x000fc60000410000 */
[----:B------:R-:W-:-:S04]  /*2a20*/  FFMA R0, -R27, R27, R0 ;  /* 0x0000001b1b007223 */ /* 0x000fc80000000100 */
[----:B------:R-:W-:-:S07]  /*2a30*/  FFMA R27, R0, R2, R27 ;  /* 0x00000002001b7223 */ /* 0x000fce000000001b */
.L_x_81:
[----:B------:R-:W-:Y:S05]  /*2a40*/  BSYNC.RECONVERGENT B0 ;  /* 0x0000000000007941 */ /* 0x000fea0003800200 */
.L_x_78:
[----:B------:R-:W0:Y:S01]  /*2a50*/  LDC.64 R2, c[0x0][0x3a8] ;  /* 0x0000ea00ff027b82 */ /* 0x000e220000000a00 */
[----:B------:R-:W1:Y:S01]  /*2a60*/  LDCU UR9, c[0x0][0x3b0] ;  /* 0x00007600ff0977ac */ /* 0x000e620008000800 */
[----:B------:R-:W-:-:S05]  /*2a70*/  FMNMX R21, R27, R21, !PT ;  /* 0x000000151b157209 */ /* 0x000fca0007800000 */
[----:B------:R2:W-:Y:S01]  /*2a80*/  STG.E desc[UR10][R18.64], R21 ;  /* 0x0000001512007986 */ /* 0x0005e2000c10190a */
[----:B-1----:R-:W-:-:S04]  /*2a90*/  IMAD R23, R22, UR9, R5 ;  /* 0x0000000916177c24 */ /* 0x002fc8000f8e0205 */
[----:B0-----:R-:W-:-:S05]  /*2aa0*/  IMAD.WIDE R2, R23, 0x4, R2 ;  /* 0x0000000417027825 */ /* 0x001fca00078e0202 */
[----:B------:R2:W-:Y:S02]  /*2ab0*/  STG.E desc[UR10][R2.64], R21 ;  /* 0x0000001502007986 */ /* 0x0005e4000c10190a */
.L_x_74:
[----:B------:R-:W-:-:S09]  /*2ac0*/  UISETP.NE.AND UP1, UPT, UR17, 0x1, UPT ;  /* 0x000000011100788c */ /* 0x000fd2000bf25270 */
[----:B------:R-:W-:Y:S05]  /*2ad0*/  BRA.U !UP1, `(.L_x_25) ;  /* 0x00000021092c7547 */ /* 0x000fea000b800000 */
[----:B------:R-:W-:-:S04]  /*2ae0*/  IADD3 R26, PT, PT, R22, 0x1, RZ ;  /* 0x00000001161a7810 */ /* 0x000fc80007ffe0ff */
[----:B------:R-:W-:-:S13]  /*2af0*/  ISETP.GE.AND P0, PT, R26, UR9, PT ;  /* 0x000000091a007c0c */ /* 0x000fda000bf06270 */
[----:B------:R-:W-:Y:S05]  /*2b00*/  @P0 BRA `(.L_x_82) ;  /* 0x0000000000c80947 */ /* 0x000fea0003800000 */
[----:B------:R-:W0:Y:S01]  /*2b10*/  LDS R0, [R17+0x4] ;  /* 0x0000040011007984 */ /* 0x000e220000000800 */
[----:B------:R-:W-:Y:S03]  /*2b20*/  BSSY.RECONVERGENT B0, `(.L_x_83) ;  /* 0x0000017000007945 */ /* 0x000fe60003800200 */
[----:B--2---:R-:W1:Y:S04]  /*2b30*/  LDS R3, [R20+0x4] ;  /* 0x0000040014037984 */ /* 0x004e680000000800 */
        /* <DEDUP_REMOVED lines=17> */
.L_x_84:
[----:B------:R-:W-:Y:S01]  /*2c50*/  FMUL.FTZ R21, R24, R3 ;  /* 0x0000000318157220 */ /* 0x000fe20000410000 */
[----:B------:R-:W-:-:S03]  /*2c60*/  FMUL.FTZ R2, R3, 0.5 ;  /* 0x3f00000003027820 */ /* 0x000fc60000410000 */
[----:B------:R-:W-:-:S04]  /*2c70*/  FFMA R0, -R21, R21, R24 ;  /* 0x0000001515007223 */ /* 0x000fc80000000118 */
[----:B------:R-:W-:-:S07]  /*2c80*/  FFMA R21, R0, R2, R21 ;  /* 0x0000000200157223 */ /* 0x000fce0000000015 */
.L_x_85:
[----:B------:R-:W-:Y:S05]  /*2c90*/  BSYNC.RECONVERGENT B0 ;  /* 0x0000000000007941 */ /* 0x000fea0003800200 */
.L_x_83:
        /* <DEDUP_REMOVED lines=12> */
.L_x_88:
[----:B------:R-:W-:Y:S05]  /*2d60*/  BRA `(.L_x_89) ;  /* 0x0000000000107947 */ /* 0x000fea0003800000 */
.L_x_87:
[----:B------:R-:W-:Y:S01]  /*2d70*/  FMUL.FTZ R27, R0, R3 ;  /* 0x00000003001b7220 */ /* 0x000fe20000410000 */
[----:B------:R-:W-:-:S03]  /*2d80*/  FMUL.FTZ R2, R3, 0.5 ;  /* 0x3f00000003027820 */ /* 0x000fc60000410000 */
[----:B------:R-:W-:-:S04]  /*2d90*/  FFMA R0, -R27, R27, R0 ;  /* 0x0000001b1b007223 */ /* 0x000fc80000000100 */
[----:B------:R-:W-:-:S07]  /*2da0*/  FFMA R27, R0, R2, R27 ;  /* 0x00000002001b7223 */ /* 0x000fce000000001b */
.L_x_89:
[----:B------:R-:W-:Y:S05]  /*2db0*/  BSYNC.RECONVERGENT B0 ;  /* 0x0000000000007941 */ /* 0x000fea0003800200 */
.L_x_86:
[----:B------:R-:W0:Y:S01]  /*2dc0*/  LDC.64 R2, c[0x0][0x3a8] ;  /* 0x0000ea00ff027b82 */ /* 0x000e220000000a00 */
[----:B------:R-:W1:Y:S01]  /*2dd0*/  LDCU UR9, c[0x0][0x3b0] ;  /* 0x00007600ff0977ac */ /* 0x000e620008000800 */
[----:B------:R-:W-:-:S05]  /*2de0*/  FMNMX R21, R27, R21, !PT ;  /* 0x000000151b157209 */ /* 0x000fca0007800000 */
[----:B------:R3:W-:Y:S01]  /*2df0*/  STG.E desc[UR10][R18.64+0x4], R21 ;  /* 0x0000041512007986 */ /* 0x0007e2000c10190a */
[----:B-1----:R-:W-:-:S04]  /*2e00*/  IMAD R23, R26, UR9, R5 ;  /* 0x000000091a177c24 */ /* 0x002fc8000f8e0205 */
[----:B0-----:R-:W-:-:S05]  /*2e10*/  IMAD.WIDE R2, R23, 0x4, R2 ;  /* 0x0000000417027825 */ /* 0x001fca00078e0202 */
[----:B------:R3:W-:Y:S02]  /*2e20*/  STG.E desc[UR10][R2.64], R21 ;  /* 0x0000001502007986 */ /* 0x0007e4000c10190a */
.L_x_82:
[----:B------:R-:W-:-:S09]  /*2e30*/  UISETP.NE.AND UP1, UPT, UR17, 0x2, UPT ;  /* 0x000000021100788c */ /* 0x000fd2000bf25270 */
[----:B------:R-:W-:Y:S05]  /*2e40*/  BRA.U !UP1, `(.L_x_25) ;  /* 0x0000001d09507547 */ /* 0x000fea000b800000 */
[----:B------:R-:W-:-:S04]  /*2e50*/  IADD3 R22, PT, PT, R22, 0x2, RZ ;  /* 0x0000000216167810 */ /* 0x000fc80007ffe0ff */
[----:B------:R-:W-:-:S13]  /*2e60*/  ISETP.GE.AND P0, PT, R22, UR9, PT ;  /* 0x0000000916007c0c */ /* 0x000fda000bf06270 */
[----:B------:R-:W-:Y:S05]  /*2e70*/  @P0 BRA `(.L_x_25) ;  /* 0x0000001c00440947 */ /* 0x000fea0003800000 */
[----:B------:R-:W0:Y:S01]  /*2e80*/  LDS R0, [R17+0x8] ;  /* 0x0000080011007984 */ /* 0x000e220000000800 */
[----:B------:R-:W-:Y:S03]  /*2e90*/  BSSY.RECONVERGENT B0, `(.L_x_90) ;  /* 0x0000017000007945 */ /* 0x000fe60003800200 */
[----:B--23--:R-:W1:Y:S04]  /*2ea0*/  LDS R3, [R20+0x8] ;  /* 0x0000080014037984 */ /* 0x00ce680000000800 */
        /* <DEDUP_REMOVED lines=17> */
.L_x_91:
[----:B------:R-:W-:Y:S01]  /*2fc0*/  FMUL.FTZ R17, R24, R3 ;  /* 0x0000000318117220 */ /* 0x000fe20000410000 */
[----:B------:R-:W-:-:S03]  /*2fd0*/  FMUL.FTZ R2, R3, 0.5 ;  /* 0x3f00000003027820 */ /* 0x000fc60000410000 */
[----:B------:R-:W-:-:S04]  /*2fe0*/  FFMA R0, -R17, R17, R24 ;  /* 0x0000001111007223 */ /* 0x000fc80000000118 */
[----:B------:R-:W-:-:S07]  /*2ff0*/  FFMA R17, R0, R2, R17 ;  /* 0x0000000200117223 */ /* 0x000fce0000000011 */
.L_x_92:
[----:B------:R-:W-:Y:S05]  /*3000*/  BSYNC.RECONVERGENT B0 ;  /* 0x0000000000007941 */ /* 0x000fea0003800200 */
.L_x_90:
        /* <DEDUP_REMOVED lines=12> */
.L_x_95:
[----:B------:R-:W-:Y:S05]  /*30d0*/  BRA `(.L_x_96) ;  /* 0x0000000000107947 */ /* 0x000fea0003800000 */
.L_x_94:
[----:B------:R-:W-:Y:S01]  /*30e0*/  FMUL.FTZ R27, R26, R3 ;  /* 0x000000031a1b7220 */ /* 0x000fe20000410000 */
[----:B------:R-:W-:-:S03]  /*30f0*/  FMUL.FTZ R2, R3, 0.5 ;  /* 0x3f00000003027820 */ /* 0x000fc60000410000 */
[----:B------:R-:W-:-:S04]  /*3100*/  FFMA R0, -R27, R27, R26 ;  /* 0x0000001b1b007223 */ /* 0x000fc8000000011a */
[----:B------:R-:W-:-:S07]  /*3110*/  FFMA R27, R0, R2, R27 ;  /* 0x00000002001b7223 */ /* 0x000fce000000001b */
.L_x_96:
[----:B------:R-:W-:Y:S05]  /*3120*/  BSYNC.RECONVERGENT B0 ;  /* 0x0000000000007941 */ /* 0x000fea0003800200 */
.L_x_93:
[----:B------:R-:W0:Y:S01]  /*3130*/  LDC.64 R2, c[0x0][0x3a8] ;  /* 0x0000ea00ff027b82 */ /* 0x000e220000000a00 */
[----:B------:R-:W1:Y:S01]  /*3140*/  LDCU UR9, c[0x0][0x3b0] ;  /* 0x00007600ff0977ac */ /* 0x000e620008000800 */
[----:B------:R-:W-:-:S05]  /*3150*/  FMNMX R17, R27, R17, !PT ;  /* 0x000000111b117209 */ /* 0x000fca0007800000 */
[----:B------:R2:W-:Y:S01]  /*3160*/  STG.E desc[UR10][R18.64+0x8], R17 ;  /* 0x0000081112007986 */ /* 0x0005e2000c10190a */
[----:B-1----:R-:W-:-:S04]  /*3170*/  IMAD R21, R22, UR9, R5 ;  /* 0x0000000916157c24 */ /* 0x002fc8000f8e0205 */
[----:B0-----:R-:W-:-:S05]  /*3180*/  IMAD.WIDE R2, R21, 0x4, R2 ;  /* 0x0000000415027825 */ /* 0x001fca00078e0202 */
[----:B------:R2:W-:Y:S01]  /*3190*/  STG.E desc[UR10][R2.64], R17 ;  /* 0x0000001102007986 */ /* 0x0005e2000c10190a */
[----:B------:R-:W-:Y:S05]  /*31a0*/  BRA `(.L_x_25) ;  /* 0x0000001800787947 */ /* 0x000fea0003800000 */
.L_x_1:
[----:B------:R-:W-:Y:S01]  /*31b0*/  UISETP.GE.U32.AND UP1, UPT, UR13, 0x4, UPT ;  /* 0x000000040d00788c */ /* 0x000fe2000bf26070 */
[----:B------:R-:W-:-:S08]  /*31c0*/  UMOV UR4, URZ ;  /* 0x000000ff00047c82 */ /* 0x000fd00008000000 */
[----:B------:R-:W-:Y:S05]  /*31d0*/  BRA.U !UP1, `(.L_x_97) ;  /* 0x0000000d09747547 */ /* 0x000fea000b800000 */
[----:B------:R-:W-:Y:S01]  /*31e0*/  HFMA2 R17, -RZ, RZ, 0, 0 ;  /* 0x00000000ff117431 */ /* 0x000fe200000001ff */
[----:B------:R-:W1:Y:S01]  /*31f0*/  LDCU UR9, c[0x0][0x3b0] ;  /* 0x00007600ff0977ac */ /* 0x000e620008000800 */
[----:B------:R-:W2:Y:S05]  /*3200*/  LDCU UR18, c[0x0][0x3b4] ;  /* 0x00007680ff1277ac */ /* 0x000eaa0008000800 */
.L_x_126:
[----:B01-34-:R-:W0:Y:S01]  /*3210*/  LDC.64 R18, c[0x0][0x3a8] ;  /* 0x0000ea00ff127b82 */ /* 0x01be220000000a00 */
[C---:B------:R-:W-:Y:S02]  /*3220*/  IADD3 R26, PT, PT, R17.reuse, UR7, RZ ;  /* 0x00000007111a7c10 */ /* 0x040fe4000fffe0ff */
[----:B------:R-:W-:Y:S02]  /*3230*/  LEA R20, R17, UR15, 0x2 ;  /* 0x0000000f11147c11 */ /* 0x000fe4000f8e10ff */
[----:B-1----:R-:W-:Y:S01]  /*3240*/  ISETP.GE.AND P0, PT, R26, UR9, PT ;  /* 0x000000091a007c0c */ /* 0x002fe2000bf06270 */
[----:B------:R-:W-:Y:S01]  /*3250*/  IMAD R3, R5, UR9, R26 ;  /* 0x0000000905037c24 */ /* 0x000fe2000f8e021a */
[----:B------:R-:W-:Y:S02]  /*3260*/  LEA R21, R17, UR16, 0x2 ;  /* 0x0000001011157c11 */ /* 0x000fe4000f8e10ff */
[----:B------:R-:W-:Y:S01]  /*3270*/  IADD3 R22, PT, PT, R20, UR14, RZ ;  /* 0x0000000e14167c10 */ /* 0x000fe2000fffe0ff */
[----:B0-----:R-:W-:-:S08]  /*3280*/  IMAD.WIDE R18, R3, 0x4, R18 ;  /* 0x0000000403127825 */ /* 0x001fd000078e0212 */
[----:B------:R-:W-:Y:S05]  /*3290*/  @P0 BRA `(.L_x_98) ;  /* 0x0000000000c40947 */ /* 0x000fea0003800000 */
[----:B------:R-:W0:Y:S01]  /*32a0*/  LDS R25, [R22+UR14] ;  /* 0x0000000e16197984 */ /* 0x000e220008000800 */
[----:B------:R-:W-:Y:S03]  /*32b0*/  BSSY.RECONVERGENT B0, `(.L_x_99) ;  /* 0x000001b000007945 */ /* 0x000fe60003800200 */
[----:B------:R-:W1:Y:S04]  /*32c0*/  LDS R24, [R21+UR14] ;  /* 0x0000000e15187984 */ /* 0x000e680008000800 */
[----:B------:R-:W3:Y:S04]  /*32d0*/  LDS R2, [R21] ;  /* 0x0000000015027984 */ /* 0x000ee80000000800 */
[----:B------:R-:W4:Y:S04]  /*32e0*/  LDS R23, [R20+UR14] ;  /* 0x0000000e14177984 */ /* 0x000f280008000800 */
[----:B------:R-:W5:Y:S01]  /*32f0*/  LDS R3, [R20] ;  /* 0x0000000014037984 */ /* 0x000f620000000800 */
[----:B0-----:R-:W-:Y:S01]  /*3300*/  FMUL R0, R10, R25 ;  /* 0x000000190a007220 */ /* 0x001fe20000400000 */
[----:B-1----:R-:W-:-:S03]  /*3310*/  FADD R24, R9, -R24 ;  /* 0x8000001809187221 */ /* 0x002fc60000000000 */
[----:B------:R-:W0:Y:S01]  /*3320*/  MUFU.RCP R25, R0 ;  /* 0x0000000000197308 */ /* 0x000e220000001000 */
[----:B---3--:R-:W-:Y:S01]  /*3330*/  FADD R2, R7, -R2 ;  /* 0x8000000207027221 */ /* 0x008fe20000000000 */
[----:B------:R-:W-:Y:S01]  /*3340*/  FMUL R24, R24, R24 ;  /* 0x0000001818187220 */ /* 0x000fe20000400000 */
[----:B----4-:R-:W-:Y:S02]  /*3350*/  FADD R23, R8, -R23 ;  /* 0x8000001708177221 */ /* 0x010fe40000000000 */
[----:B------:R-:W-:Y:S01]  /*3360*/  FMUL R2, R2, R2 ;  /* 0x0000000202027220 */ /* 0x000fe20000400000 */
[----:B-----5:R-:W-:Y:S01]  /*3370*/  FADD R3, R6, -R3 ;  /* 0x8000000306037221 */ /* 0x020fe20000000000 */
[----:B------:R-:W-:-:S03]  /*3380*/  FFMA R23, R23, R23, R24 ;  /* 0x0000001717177223 */ /* 0x000fc60000000018 */
[----:B------:R-:W-:Y:S01]  /*3390*/  FFMA R3, R3, R3, R2 ;  /* 0x0000000303037223 */ /* 0x000fe20000000002 */
[----:B------:R-:W-:Y:S01]  /*33a0*/  FMUL R2, R16, R23 ;  /* 0x0000001710027220 */ /* 0x000fe20000400000 */
[----:B0-----:R-:W-:-:S03]  /*33b0*/  FFMA R24, -R0, R25, 1 ;  /* 0x3f80000000187423 */ /* 0x001fc60000000119 */
[----:B--2---:R-:W-:Y:S01]  /*33c0*/  FFMA R3, R3, UR18, R2 ;  /* 0x0000001203037c23 */ /* 0x004fe20008000002 */
[----:B------:R-:W-:-:S03]  /*33d0*/  FFMA R24, R25, R24, R25 ;  /* 0x0000001819187223 */ /* 0x000fc60000000019 */
[----:B------:R-:W0:Y:S01]  /*33e0*/  FCHK P0, R3, R0 ;  /* 0x0000000003007302 */ /* 0x000e220000000000 */
[----:B------:R-:W-:-:S04]  /*33f0*/  FFMA R23, R3, R24, RZ ;  /* 0x0000001803177223 */ /* 0x000fc800000000ff */
[----:B------:R-:W-:-:S04]  /*3400*/  FFMA R2, -R0, R23, R3 ;  /* 0x0000001700027223 */ /* 0x000fc80000000103 */
[----:B------:R-:W-:Y:S01]  /*3410*/  FFMA R2, R24, R2, R23 ;  /* 0x0000000218027223 */ /* 0x000fe20000000017 */
[----:B0-----:R-:W-:Y:S06]  /*3420*/  @!P0 BRA `(.L_x_100) ;  /* 0x00000000000c8947 */ /* 0x001fec0003800000 */
[----:B------:R-:W-:-:S07]  /*3430*/  MOV R2, 0x3450 ;  /* 0x0000345000027802 */ /* 0x000fce0000000f00 */
[----:B------:R-:W-:Y:S05]  /*3440*/  CALL.REL.NOINC `($__internal_1_$__cuda_sm3x_div_rn_noftz_f32_slowpath) ;  /* 0x00000050001c7944 */ /* 0x000fea0003c00000 */
[----:B------:R-:W-:-:S07]  /*3450*/  MOV R2, R0 ;  /* 0x0000000000027202 */ /* 0x000fce0000000f00 */
.L_x_100:
[----:B------:R-:W-:Y:S05]  /*3460*/  BSYNC.RECONVERGENT B0 ;  /* 0x0000000000007941 */ /* 0x000fea0003800200 */
.L_x_99:
[----:B------:R-:W-:Y:S01]  /*3470*/  IADD3 R0, PT, PT, R2, -0xd000000, RZ ;  /* 0xf300000002007810 */ /* 0x000fe20007ffe0ff */
[----:B------:R0:W1:Y:S01]  /*3480*/  MUFU.RSQ R3, R2 ;  /* 0x0000000200037308 */ /* 0x0000620000001400 */
[----:B------:R-:W-:Y:S02]  /*3490*/  BSSY.RECONVERGENT B0, `(.L_x_101) ;  /* 0x000000c000007945 */ /* 0x000fe40003800200 */
[----:B------:R-:W-:-:S13]  /*34a0*/  ISETP.GT.U32.AND P0, PT, R0, 0x727fffff, PT ;  /* 0x727fffff0000780c */ /* 0x000fda0003f04070 */
[----:B0-----:R-:W-:Y:S05]  /*34b0*/  @!P0 BRA `(.L_x_102) ;  /* 0x0000000000148947 */ /* 0x001fea0003800000 */
[----:B------:R-:W-:Y:S01]  /*34c0*/  BSSY.RECONVERGENT B1, `(.L_x_103) ;  /* 0x0000003000017945 */ /* 0x000fe20003800200 */
[----:B------:R-:W-:-:S07]  /*34d0*/  MOV R0, 0x34f0 ;  /* 0x000034f000007802 */ /* 0x000fce0000000f00 */
[----:B-1----:R-:W-:Y:S05]  /*34e0*/  CALL.REL.NOINC `($__internal_0_$__cuda_sm20_sqrt_rn_f32_slowpath) ;  /* 0x0000004c009c7944 */ /* 0x002fea0003c00000 */
[----:B------:R-:W-:Y:S05]  /*34f0*/  BSYNC.RECONVERGENT B1 ;  /* 0x0000000000017941 */ /* 0x000fea0003800200 */
.L_x_103:
[----:B------:R-:W-:Y:S05]  /*3500*/  BRA `(.L_x_104) ;  /* 0x0000000000107947 */ /* 0x000fea0003800000 */
.L_x_102:
[C---:B-1----:R-:W-:Y:S01]  /*3510*/  FMUL.FTZ R27, R3.reuse, R2 ;  /* 0x00000002031b7220 */ /* 0x042fe20000410000 */
[----:B------:R-:W-:-:S03]  /*3520*/  FMUL.FTZ R0, R3, 0.5 ;  /* 0x3f00000003007820 */ /* 0x000fc60000410000 */
[----:B------:R-:W-:-:S04]  /*3530*/  FFMA R2, -R27, R27, R2 ;  /* 0x0000001b1b027223 */ /* 0x000fc80000000102 */
[----:B------:R-:W-:-:S07]  /*3540*/  FFMA R27, R2, R0, R27 ;  /* 0x00000000021b7223 */ /* 0x000fce000000001b */
.L_x_104:
[----:B------:R-:W-:Y:S05]  /*3550*/  BSYNC.RECONVERGENT B0 ;  /* 0x0000000000007941 */ /* 0x000fea0003800200 */
.L_x_101:
[----:B------:R-:W0:Y:S01]  /*3560*/  LDC.64 R2, c[0x0][0x3a8] ;  /* 0x0000ea00ff027b82 */ /* 0x000e220000000a00 */
[----:B------:R-:W-:Y:S01]  /*3570*/  IMAD R23, R26, UR9, R5 ;  /* 0x000000091a177c24 */ /* 0x000fe2000f8e0205 */
[----:B------:R1:W-:Y:S03]  /*3580*/  STG.E desc[UR10][R18.64], R27 ;  /* 0x0000001b12007986 */ /* 0x0003e6000c10190a */
[----:B0-----:R-:W-:-:S05]  /*3590*/  IMAD.WIDE R2, R23, 0x4, R2 ;  /* 0x0000000417027825 */ /* 0x001fca00078e0202 */
[----:B------:R1:W-:Y:S02]  /*35a0*/  STG.E desc[UR10][R2.64], R27 ;  /* 0x0000001b02007986 */ /* 0x0003e4000c10190a */
.L_x_98:
[----:B------:R-:W-:-:S04]  /*35b0*/  IADD3 R28, PT, PT, R26, 0x1, RZ ;  /* 0x000000011a1c7810 */ /* 0x000fc80007ffe0ff */
[----:B------:R-:W-:-:S13]  /*35c0*/  ISETP.GE.AND P0, PT, R28, UR9, PT ;  /* 0x000000091c007c0c */ /* 0x000fda000bf06270 */
[----:B------:R-:W-:Y:S05]  /*35d0*/  @P0 BRA `(.L_x_105) ;  /* 0x0000000000c40947 */ /* 0x000fea0003800000 */
[----:B------:R-:W0:Y:S01]  /*35e0*/  LDS R23, [R22+UR14+0x4] ;  /* 0x0000040e16177984 */ /* 0x000e220008000800 */
[----:B------:R-:W-:Y:S03]  /*35f0*/  BSSY.RECONVERGENT B0, `(.L_x_106) ;  /* 0x000001b000007945 */ /* 0x000fe60003800200 */
[----:B------:R-:W3:Y:S04]  /*3600*/  LDS R24, [R21+UR14+0x4] ;  /* 0x0000040e15187984 */ /* 0x000ee80008000800 */
[----:B-1----:R-:W1:Y:S04]  /*3610*/  LDS R2, [R21+0x4] ;  /* 0x0000040015027984 */ /* 0x002e680000000800 */
[----:B------:R-:W4:Y:S04]  /*3620*/  LDS R25, [R20+UR14+0x4] ;  /* 0x0000040e14197984 */ /* 0x000f280008000800 */
[----:B------:R-:W5:Y:S01]  /*3630*/  LDS R3, [R20+0x4] ;  /* 0x0000040014037984 */ /* 0x000f620000000800 */
[----:B0-----:R-:W-:Y:S01]  /*3640*/  FMUL R0, R10, R23 ;  /* 0x000000170a007220 */ /* 0x001fe20000400000 */
[----:B---3--:R-:W-:-:S03]  /*3650*/  FADD R24, R9, -R24 ;  /* 0x8000001809187221 */ /* 0x008fc60000000000 */
[----:B------:R-:W0:Y:S01]  /*3660*/  MUFU.RCP R23, R0 ;  /* 0x0000000000177308 */ /* 0x000e220000001000 */
[----:B-1----:R-:W-:Y:S01]  /*3670*/  FADD R2, R7, -R2 ;  /* 0x8000000207027221 */ /* 0x002fe20000000000 */
        /* <DEDUP_REMOVED lines=18> */
.L_x_107:
[----:B------:R-:W-:Y:S05]  /*37a0*/  BSYNC.RECONVERGENT B0 ;  /* 0x0000000000007941 */ /* 0x000fea0003800200 */
.L_x_106:
        /* <DEDUP_REMOVED lines=9> */
.L_x_110:
[----:B------:R-:W-:Y:S05]  /*3840*/  BRA `(.L_x_111) ;  /* 0x0000000000107947 */ /* 0x000fea0003800000 */
.L_x_109:
[C---:B-1----:R-:W-:Y:S01]  /*3850*/  FMUL.FTZ R27, R3.reuse, R2 ;  /* 0x00000002031b7220 */ /* 0x042fe20000410000 */
[----:B------:R-:W-:-:S03]  /*3860*/  FMUL.FTZ R0, R3, 0.5 ;  /* 0x3f00000003007820 */ /* 0x000fc60000410000 */
[----:B------:R-:W-:-:S04]  /*3870*/  FFMA R2, -R27, R27, R2 ;  /* 0x0000001b1b027223 */ /* 0x000fc80000000102 */
[----:B------:R-:W-:-:S07]  /*3880*/  FFMA R27, R2, R0, R27 ;  /* 0x00000000021b7223 */ /* 0x000fce000000001b */
.L_x_111:
[----:B------:R-:W-:Y:S05]  /*3890*/  BSYNC.RECONVERGENT B0 ;  /* 0x0000000000007941 */ /* 0x000fea0003800200 */
.L_x_108:
[----:B------:R-:W0:Y:S01]  /*38a0*/  LDC.64 R2, c[0x0][0x3a8] ;  /* 0x0000ea00ff027b82 */ /* 0x000e220000000a00 */
[----:B------:R-:W-:Y:S01]  /*38b0*/  IMAD R23, R28, UR9, R5 ;  /* 0x000000091c177c24 */ /* 0x000fe2000f8e0205 */
[----:B------:R3:W-:Y:S03]  /*38c0*/  STG.E desc[UR10][R18.64+0x4], R27 ;  /* 0x0000041b12007986 */ /* 0x0007e6000c10190a */
[----:B0-----:R-:W-:-:S05]  /*38d0*/  IMAD.WIDE R2, R23, 0x4, R2 ;  /* 0x0000000417027825 */ /* 0x001fca00078e0202 */
[----:B------:R3:W-:Y:S02]  /*38e0*/  STG.E desc[UR10][R2.64], R27 ;  /* 0x0000001b02007986 */ /* 0x0007e4000c10190a */
.L_x_105:
[----:B------:R-:W-:-:S04]  /*38f0*/  IADD3 R28, PT, PT, R26, 0x2, RZ ;  /* 0x000000021a1c7810 */ /* 0x000fc80007ffe0ff */
[----:B------:R-:W-:-:S13]  /*3900*/  ISETP.GE.AND P0, PT, R28, UR9, PT ;  /* 0x000000091c007c0c */ /* 0x000fda000bf06270 */
[----:B------:R-:W-:Y:S05]  /*3910*/  @P0 BRA `(.L_x_112) ;  /* 0x0000000000c40947 */ /* 0x000fea0003800000 */
[----:B------:R-:W0:Y:S01]  /*3920*/  LDS R23, [R22+UR14+0x8] ;  /* 0x0000080e16177984 */ /* 0x000e220008000800 */
[----:B------:R-:W-:Y:S03]  /*3930*/  BSSY.RECONVERGENT B0, `(.L_x_113) ;  /* 0x000001b000007945 */ /* 0x000fe60003800200 */
[----:B------:R-:W4:Y:S04]  /*3940*/  LDS R24, [R21+UR14+0x8] ;  /* 0x0000080e15187984 */ /* 0x000f280008000800 */
[----:B-1-3--:R-:W1:Y:S04]  /*3950*/  LDS R2, [R21+0x8] ;  /* 0x0000080015027984 */ /* 0x00ae680000000800 */
[----:B------:R-:W3:Y:S04]  /*3960*/  LDS R25, [R20+UR14+0x8] ;  /* 0x0000080e14197984 */ /* 0x000ee80008000800 */
[----:B------:R-:W5:Y:S01]  /*3970*/  LDS R3, [R20+0x8] ;  /* 0x0000080014037984 */ /* 0x000f620000000800 */
[----:B0-----:R-:W-:Y:S01]  /*3980*/  FMUL R0, R10, R23 ;  /* 0x000000170a007220 */ /* 0x001fe20000400000 */
[----:B----4-:R-:W-:-:S03]  /*3990*/  FADD R24, R9, -R24 ;  /* 0x8000001809187221 */ /* 0x010fc60000000000 */
[----:B------:R-:W0:Y:S01]  /*39a0*/  MUFU.RCP R23, R0 ;  /* 0x0000000000177308 */ /* 0x000e220000001000 */
[----:B-1----:R-:W-:Y:S01]  /*39b0*/  FADD R2, R7, -R2 ;  /* 0x8000000207027221 */ /* 0x002fe20000000000 */
[----:B------:R-:W-:Y:S01]  /*39c0*/  FMUL R24, R24, R24 ;  /* 0x0000001818187220 */ /* 0x000fe20000400000 */
[----:B---3--:R-:W-:Y:S02]  /*39d0*/  FADD R25, R8, -R25 ;  /* 0x8000001908197221 */ /* 0x008fe40000000000 */
        /* <DEDUP_REMOVED lines=16> */
.L_x_114:
[----:B------:R-:W-:Y:S05]  /*3ae0*/  BSYNC.RECONVERGENT B0 ;  /* 0x0000000000007941 */ /* 0x000fea0003800200 */
.L_x_113:
        /* <DEDUP_REMOVED lines=9> */
.L_x_117:
[----:B------:R-:W-:Y:S05]  /*3b80*/  BRA `(.L_x_118) ;  /* 0x0000000000107947 */ /* 0x000fea0003800000 */
.L_x_116:
[C---:B-1----:R-:W-:Y:S01]  /*3b90*/  FMUL.FTZ R27, R3.reuse, R2 ;  /* 0x00000002031b7220 */ /* 0x042fe20000410000 */
[----:B------:R-:W-:-:S03]  /*3ba0*/  FMUL.FTZ R0, R3, 0.5 ;  /* 0x3f00000003007820 */ /* 0x000fc60000410000 */
[----:B------:R-:W-:-:S04]  /*3bb0*/  FFMA R2, -R27, R27, R2 ;  /* 0x0000001b1b027223 */ /* 0x000fc80000000102 */
[----:B------:R-:W-:-:S07]  /*3bc0*/  FFMA R27, R2, R0, R27 ;  /* 0x00000000021b7223 */ /* 0x000fce000000001b */
.L_x_118:
[----:B------:R-:W-:Y:S05]  /*3bd0*/  BSYNC.RECONVERGENT B0 ;  /* 0x0000000000007941 */ /* 0x000fea0003800200 */
.L_x_115:
[----:B------:R-:W0:Y:S01]  /*3be0*/  LDC.64 R2, c[0x0][0x3a8] ;  /* 0x0000ea00ff027b82 */ /* 0x000e220000000a00 */
[----:B------:R-:W-:Y:S01]  /*3bf0*/  IMAD R23, R28, UR9, R5 ;  /* 0x000000091c177c24 */ /* 0x000fe2000f8e0205 */
[----:B------:R4:W-:Y:S03]  /*3c00*/  STG.E desc[UR10][R18.64+0x8], R27 ;  /* 0x0000081b12007986 */ /* 0x0009e6000c10190a */
[----:B0-----:R-:W-:-:S05]  /*3c10*/  IMAD.WIDE R2, R23, 0x4, R2 ;  /* 0x0000000417027825 */ /* 0x001fca00078e0202 */
[----:B------:R4:W-:Y:S02]  /*3c20*/  STG.E desc[UR10][R2.64], R27 ;  /* 0x0000001b02007986 */ /* 0x0009e4000c10190a */
.L_x_112:
[----:B------:R-:W-:-:S04]  /*3c30*/  IADD3 R26, PT, PT, R26, 0x3, RZ ;  /* 0x000000031a1a7810 */ /* 0x000fc80007ffe0ff */
[----:B------:R-:W-:-:S13]  /*3c40*/  ISETP.GE.AND P0, PT, R26, UR9, PT ;  /* 0x000000091a007c0c */ /* 0x000fda000bf06270 */
[----:B------:R-:W-:Y:S05]  /*3c50*/  @P0 BRA `(.L_x_119) ;  /* 0x0000000000c40947 */ /* 0x000fea0003800000 */
[----:B------:R-:W0:Y:S01]  /*3c60*/  LDS R25, [R22+UR14+0xc] ;  /* 0x00000c0e16197984 */ /* 0x000e220008000800 */
[----:B------:R-:W-:Y:S03]  /*3c70*/  BSSY.RECONVERGENT B0, `(.L_x_120) ;  /* 0x000001b000007945 */ /* 0x000fe60003800200 */
[----:B------:R-:W5:Y:S04]  /*3c80*/  LDS R24, [R21+UR14+0xc] ;  /* 0x00000c0e15187984 */ /* 0x000f680008000800 */
[----:B-1-34-:R-:W1:Y:S04]  /*3c90*/  LDS R2, [R21+0xc] ;  /* 0x00000c0015027984 */ /* 0x01ae680000000800 */
[----:B------:R-:W3:Y:S04]  /*3ca0*/  LDS R23, [R20+UR14+0xc] ;  /* 0x00000c0e14177984 */ /* 0x000ee80008000800 */
[----:B------:R-:W4:Y:S01]  /*3cb0*/  LDS R3, [R20+0xc] ;  /* 0x00000c0014037984 */ /* 0x000f220000000800 */
[----:B0-----:R-:W-:Y:S01]  /*3cc0*/  FMUL R0, R10, R25 ;  /* 0x000000190a007220 */ /* 0x001fe20000400000 */
[----:B-----5:R-:W-:-:S03]  /*3cd0*/  FADD R24, R9, -R24 ;  /* 0x8000001809187221 */ /* 0x020fc60000000000 */
[----:B------:R-:W0:Y:S01]  /*3ce0*/  MUFU.RCP R25, R0 ;  /* 0x0000000000197308 */ /* 0x000e220000001000 */
[----:B-1----:R-:W-:Y:S01]  /*3cf0*/  FADD R2, R7, -R2 ;  /* 0x8000000207027221 */ /* 0x002fe20000000000 */
[----:B------:R-:W-:Y:S01]  /*3d00*/  FMUL R24, R24, R24 ;  /* 0x0000001818187220 */ /* 0x000fe20000400000 */
[----:B---3--:R-:W-:Y:S02]  /*3d10*/  FADD R23, R8, -R23 ;  /* 0x8000001708177221 */ /* 0x008fe40000000000 */
[----:B------:R-:W-:Y:S01]  /*3d20*/  FMUL R2, R2, R2 ;  /* 0x0000000202027220 */ /* 0x000fe20000400000 */
[----:B----4-:R-:W-:Y:S01]  /*3d30*/  FADD R3, R6, -R3 ;  /* 0x8000000306037221 */ /* 0x010fe20000000000 */
        /* <DEDUP_REMOVED lines=14> */
.L_x_121:
[----:B------:R-:W-:Y:S05]  /*3e20*/  BSYNC.RECONVERGENT B0 ;  /* 0x0000000000007941 */ /* 0x000fea0003800200 */
.L_x_120:
        /* <DEDUP_REMOVED lines=9> */
.L_x_124:
[----:B------:R-:W-:Y:S05]  /*3ec0*/  BRA `(.L_x_125) ;  /* 0x0000000000107947 */ /* 0x000fea0003800000 */
.L_x_123:
[C---:B-1----:R-:W-:Y:S01]  /*3ed0*/  FMUL.FTZ R27, R3.reuse, R2 ;  /* 0x00000002031b7220 */ /* 0x042fe20000410000 */
[----:B------:R-:W-:-:S03]  /*3ee0*/  FMUL.FTZ R0, R3, 0.5 ;  /* 0x3f00000003007820 */ /* 0x000fc60000410000 */
[----:B------:R-:W-:-:S04]  /*3ef0*/  FFMA R2, -R27, R27, R2 ;  /* 0x0000001b1b027223 */ /* 0x000fc80000000102 */
[----:B------:R-:W-:-:S07]  /*3f00*/  FFMA R27, R2, R0, R27 ;  /* 0x00000000021b7223 */ /* 0x000fce000000001b */
.L_x_125:
[----:B------:R-:W-:Y:S05]  /*3f10*/  BSYNC.RECONVERGENT B0 ;  /* 0x0000000000007941 */ /* 0x000fea0003800200 */
.L_x_122:
[----:B------:R-:W0:Y:S01]  /*3f20*/  LDC.64 R2, c[0x0][0x3a8] ;  /* 0x0000ea00ff027b82 */ /* 0x000e220000000a00 */
[----:B------:R-:W-:Y:S01]  /*3f30*/  IMAD R21, R26, UR9, R5 ;  /* 0x000000091a157c24 */ /* 0x000fe2000f8e0205 */
[----:B------:R1:W-:Y:S03]  /*3f40*/  STG.E desc[UR10][R18.64+0xc], R27 ;  /* 0x00000c1b12007986 */ /* 0x0003e6000c10190a */
[----:B0-----:R-:W-:-:S05]  /*3f50*/  IMAD.WIDE R2, R21, 0x4, R2 ;  /* 0x0000000415027825 */ /* 0x001fca00078e0202 */
[----:B------:R1:W-:Y:S02]  /*3f60*/  STG.E desc[UR10][R2.64], R27 ;  /* 0x0000001b02007986 */ /* 0x0003e4000c10190a */
.L_x_119:
[----:B------:R-:W-:Y:S01]  /*3f70*/  ULOP3.LUT UR4, UR13, 0x7fc, URZ, 0xc0, !UPT ;  /* 0x000007fc0d047892 */ /* 0x000fe2000f8ec0ff */
[----:B------:R-:W-:-:S05]  /*3f80*/  IADD3 R17, PT, PT, R17, 0x4, RZ ;  /* 0x0000000411117810 */ /* 0x000fca0007ffe0ff */
[----:B------:R-:W-:-:S13]  /*3f90*/  ISETP.NE.AND P0, PT, R17, UR4, PT ;  /* 0x0000000411007c0c */ /* 0x000fda000bf05270 */
[----:B------:R-:W-:Y:S05]  /*3fa0*/  @P0 BRA `(.L_x_126) ;  /* 0xfffffff000980947 */ /* 0x000fea000383ffff */
.L_x_97:
[----:B------:R-:W-:-:S09]  /*3fb0*/  UISETP.NE.AND UP1, UPT, UR17, URZ, UPT ;  /* 0x000000ff1100728c */ /* 0x000fd2000bf25270 */
[----:B------:R-:W-:Y:S05]  /*3fc0*/  BRA.U !UP1, `(.L_x_25) ;  /* 0x0000000909f07547 */ /* 0x000fea000b800000 */
[----:B01-34-:R-:W0:Y:S01]  /*3fd0*/  LDC.64 R18, c[0x0][0x3a8] ;  /* 0x0000ea00ff127b82 */ /* 0x01be220000000a00 */
[----:B------:R-:W-:Y:S01]  /*3fe0*/  UIADD3 UR7, UPT, UPT, UR7, UR4, URZ ;  /* 0x0000000407077290 */ /* 0x000fe2000fffe0ff */
[----:B------:R-:W-:Y:S01]  /*3ff0*/  MOV R0, UR9 ;  /* 0x0000000900007c02 */ /* 0x000fe20008000f00 */
[----:B--2---:R-:W-:Y:S02]  /*4000*/  ULEA UR18, UR4, UR15, 0x2 ;  /* 0x0000000f04127291 */ /* 0x004fe4000f8e10ff */
[----:B------:R-:W-:Y:S02]  /*4010*/  UISETP.GE.AND UP1, UPT, UR7, UR9, UPT ;  /* 0x000000090700728c */ /* 0x000fe4000bf26270 */
[----:B------:R-:W-:Y:S01]  /*4020*/  IMAD R3, R5, R0, UR7 ;  /* 0x0000000705037e24 */ /* 0x000fe2000f8e0200 */
[----:B------:R-:W-:Y:S02]  /*4030*/  ULEA UR4, UR4, UR16, 0x2 ;  /* 0x0000001004047291 */ /* 0x000fe4000f8e10ff */
[----:B------:R-:W-:Y:S01]  /*4040*/  UIADD3 UR19, UPT, UPT, UR14, UR18, URZ ;  /* 0x000000120e137290 */ /* 0x000fe2000fffe0ff */
[----:B0-----:R-:W-:-:S03]  /*4050*/  IMAD.WIDE R18, R3, 0x4, R18 ;  /* 0x0000000403127825 */ /* 0x001fc600078e0212 */
[----:B------:R-:W-:Y:S08]  /*4060*/  BRA.U UP1, `(.L_x_127) ;  /* 0x0000000101e07547 */ /* 0x000ff0000b800000 */
[----:B------:R-:W-:Y:S01]  /*4070*/  MOV R21, UR19 ;  /* 0x0000001300157c02 */ /* 0x000fe20008000f00 */
[----:B------:R-:W0:Y:S01]  /*4080*/  LDS R0, [UR4] ;  /* 0x00000004ff007984 */ /* 0x000e220008000800 */
[----:B------:R-:W-:Y:S01]  /*4090*/  MOV R24, UR4 ;  /* 0x0000000400187c02 */ /* 0x000fe20008000f00 */
[----:B------:R-:W1:Y:S01]  /*40a0*/  LDCU UR9, c[0x0][0x3b4] ;  /* 0x00007680ff0977ac */ /* 0x000e620008000800 */
[----:B------:R-:W-:Y:S01]  /*40b0*/  MOV R23, UR18 ;  /* 0x0000001200177c02 */ /* 0x000fe20008000f00 */
[----:B------:R-:W2:Y:S01]  /*40c0*/  LDS R3, [UR18] ;  /* 0x00000012ff037984 */ /* 0x000ea20008000800 */
[----:B------:R-:W-:Y:S03]  /*40d0*/  BSSY.RECONVERGENT B0, `(.L_x_128) ;  /* 0x000001a000007945 */ /* 0x000fe60003800200 */
[----:B------:R-:W3:Y:S04]  /*40e0*/  LDS R21, [R21+UR14] ;  /* 0x0000000e15157984 */ /* 0x000ee80008000800 */
[----:B------:R-:W4:Y:S04]  /*40f0*/  LDS R2, [R24+UR14] ;  /* 0x0000000e18027984 */ /* 0x000f280008000800 */
[----:B------:R-:W5:Y:S01]  /*4100*/  LDS R17, [R23+UR14] ;  /* 0x0000000e17117984 */ /* 0x000f620008000800 */
[----:B0-----:R-:W-:Y:S01]  /*4110*/  FADD R0, R7, -R0 ;  /* 0x8000000007007221 */ /* 0x001fe20000000000 */
[----:B--2---:R-:W-:-:S03]  /*4120*/  FADD R3, R6, -R3 ;  /* 0x8000000306037221 */ /* 0x004fc60000000000 */
[----:B------:R-:W-:Y:S01]  /*4130*/  FMUL R0, R0, R0 ;  /* 0x0000000000007220 */ /* 0x000fe20000400000 */
[----:B---3--:R-:W-:-:S03]  /*4140*/  FMUL R22, R10, R21 ;  /* 0x000000150a167220 */ /* 0x008fc60000400000 */
[----:B------:R-:W-:Y:S01]  /*4150*/  FFMA R3, R3, R3, R0 ;  /* 0x0000000303037223 */ /* 0x000fe20000000000 */
[----:B----4-:R-:W-:Y:S01]  /*4160*/  FADD R2, R9, -R2 ;  /* 0x8000000209027221 */ /* 0x010fe20000000000 */
[----:B------:R-:W0:Y:S01]  /*4170*/  MUFU.RCP R20, R22 ;  /* 0x0000001600147308 */ /* 0x000e220000001000 */
[----:B-----5:R-:W-:Y:S02]  /*4180*/  FADD R17, R8, -R17 ;  /* 0x8000001108117221 */ /* 0x020fe40000000000 */
[----:B------:R-:W-:-:S04]  /*4190*/  FMUL R2, R2, R2 ;  /* 0x0000000202027220 */ /* 0x000fc80000400000 */
[----:B------:R-:W-:-:S04]  /*41a0*/  FFMA R17, R17, R17, R2 ;  /* 0x0000001111117223 */ /* 0x000fc80000000002 */
[----:B------:R-:W-:-:S04]  /*41b0*/  FMUL R0, R16, R17 ;  /* 0x0000001110007220 */ /* 0x000fc80000400000 */
[----:B-1----:R-:W-:Y:S01]  /*41c0*/  FFMA R3, R3, UR9, R0 ;  /* 0x0000000903037c23 */ /* 0x002fe20008000000 */
[----:B0-----:R-:W-:-:S03]  /*41d0*/  FFMA R17, -R22, R20, 1 ;  /* 0x3f80000016117423 */ /* 0x001fc60000000114 */
[----:B------:R-:W0:Y:S01]  /*41e0*/  FCHK P0, R3, R22 ;  /* 0x0000001603007302 */ /* 0x000e220000000000 */
[----:B------:R-:W-:-:S04]  /*41f0*/  FFMA R20, R20, R17, R20 ;  /* 0x0000001114147223 */ /* 0x000fc80000000014 */
[----:B------:R-:W-:-:S04]  /*4200*/  FFMA R17, R3, R20, RZ ;  /* 0x0000001403117223 */ /* 0x000fc800000000ff */
[----:B------:R-:W-:-:S04]  /*4210*/  FFMA R0, -R22, R17, R3 ;  /* 0x0000001116007223 */ /* 0x000fc80000000103 */
[----:B------:R-:W-:Y:S01]  /*4220*/  FFMA R0, R20, R0, R17 ;  /* 0x0000000014007223 */ /* 0x000fe20000000011 */
[----:B0-----:R-:W-:Y:S06]  /*4230*/  @!P0 BRA `(.L_x_129) ;  /* 0x00000000000c8947 */ /* 0x001fec0003800000 */
[----:B------:R-:W-:Y:S02]  /*4240*/  MOV R0, R22 ;  /* 0x0000001600007202 */ /* 0x000fe40000000f00 */
[----:B------:R-:W-:-:S07]  /*4250*/  MOV R2, 0x4270 ;  /* 0x0000427000027802 */ /* 0x000fce0000000f00 */
[----:B------:R-:W-:Y:S05]  /*4260*/  CALL.REL.NOINC `($__internal_1_$__cuda_sm3x_div_rn_noftz_f32_slowpath) ;  /* 0x0000004000947944 */ /* 0x000fea0003c00000 */
.L_x_129:
[----:B------:R-:W-:Y:S05]  /*4270*/  BSYNC.RECONVERGENT B0 ;  /* 0x0000000000007941 */ /* 0x000fea0003800200 */
.L_x_128:
[----:B------:R-:W-:Y:S01]  /*4280*/  IADD3 R2, PT, PT, R0, -0xd000000, RZ ;  /* 0xf300000000027810 */ /* 0x000fe20007ffe0ff */
[----:B------:R0:W1:Y:S01]  /*4290*/  MUFU.RSQ R3, R0 ;  /* 0x0000000000037308 */ /* 0x0000620000001400 */
[----:B------:R-:W-:Y:S02]  /*42a0*/  BSSY.RECONVERGENT B0, `(.L_x_130) ;  /* 0x000000d000007945 */ /* 0x000fe40003800200 */
[----:B------:R-:W-:-:S13]  /*42b0*/  ISETP.GT.U32.AND P0, PT, R2, 0x727fffff, PT ;  /* 0x727fffff0200780c */ /* 0x000fda0003f04070 */
[----:B0-----:R-:W-:Y:S05]  /*42c0*/  @!P0 BRA `(.L_x_131) ;  /* 0x0000000000188947 */ /* 0x001fea0003800000 */
[----:B------:R-:W-:Y:S01]  /*42d0*/  BSSY.RECONVERGENT B1, `(.L_x_132) ;  /* 0x0000004000017945 */ /* 0x000fe20003800200 */
[----:B------:R-:W-:Y:S02]  /*42e0*/  MOV R2, R0 ;  /* 0x0000000000027202 */ /* 0x000fe40000000f00 */
[----:B------:R-:W-:-:S07]  /*42f0*/  MOV R0, 0x4310 ;  /* 0x0000431000007802 */ /* 0x000fce0000000f00 */
[----:B-1----:R-:W-:Y:S05]  /*4300*/  CALL.REL.NOINC `($__internal_0_$__cuda_sm20_sqrt_rn_f32_slowpath) ;  /* 0x0000004000147944 */ /* 0x002fea0003c00000 */
[----:B------:R-:W-:Y:S05]  /*4310*/  BSYNC.RECONVERGENT B1 ;  /* 0x0000000000017941 */ /* 0x000fea0003800200 */
.L_x_132:
[----:B------:R-:W-:Y:S05]  /*4320*/  BRA `(.L_x_133) ;  /* 0x0000000000107947 */ /* 0x000fea0003800000 */
.L_x_131:
[C---:B-1----:R-:W-:Y:S01]  /*4330*/  FMUL.FTZ R27, R3.reuse, R0 ;  /* 0x00000000031b7220 */ /* 0x042fe20000410000 */
[----:B------:R-:W-:-:S03]  /*4340*/  FMUL.FTZ R2, R3, 0.5 ;  /* 0x3f00000003027820 */ /* 0x000fc60000410000 */
[----:B------:R-:W-:-:S04]  /*4350*/  FFMA R0, -R27, R27, R0 ;  /* 0x0000001b1b007223 */ /* 0x000fc80000000100 */
[----:B------:R-:W-:-:S07]  /*4360*/  FFMA R27, R0, R2, R27 ;  /* 0x00000002001b7223 */ /* 0x000fce000000001b */
.L_x_133:
[----:B------:R-:W-:Y:S05]  /*4370*/  BSYNC.RECONVERGENT B0 ;  /* 0x0000000000007941 */ /* 0x000fea0003800200 */
.L_x_130:
[----:B------:R-:W0:Y:S01]  /*4380*/  LDC.64 R2, c[0x0][0x3a8] ;  /* 0x0000ea00ff027b82 */ /* 0x000e220000000a00 */
[----:B------:R-:W1:Y:S01]  /*4390*/  LDCU UR9, c[0x0][0x3b0] ;  /* 0x00007600ff0977ac */ /* 0x000e620008000800 */
[----:B------:R-:W-:Y:S01]  /*43a0*/  MOV R0, UR7 ;  /* 0x0000000700007c02 */ /* 0x000fe20008000f00 */
[----:B------:R2:W-:Y:S04]  /*43b0*/  STG.E desc[UR10][R18.64], R27 ;  /* 0x0000001b12007986 */ /* 0x0005e8000c10190a */
[----:B-1----:R-:W-:-:S04]  /*43c0*/  IMAD R17, R0, UR9, R5 ;  /* 0x0000000900117c24 */ /* 0x002fc8000f8e0205 */
[----:B0-----:R-:W-:-:S05]  /*43d0*/  IMAD.WIDE R2, R17, 0x4, R2 ;  /* 0x0000000411027825 */ /* 0x001fca00078e0202 */
[----:B------:R2:W-:Y:S02]  /*43e0*/  STG.E desc[UR10][R2.64], R27 ;  /* 0x0000001b02007986 */ /* 0x0005e4000c10190a */
.L_x_127:
[----:B------:R-:W-:-:S09]  /*43f0*/  UISETP.NE.AND UP1, UPT, UR17, 0x1, UPT ;  /* 0x000000011100788c */ /* 0x000fd2000bf25270 */
[----:B------:R-:W-:Y:S05]  /*4400*/  BRA.U !UP1, `(.L_x_25) ;  /* 0x0000000509e07547 */ /* 0x000fea000b800000 */
[----:B------:R-:W-:-:S04]  /*4410*/  UIADD3 UR20, UPT, UPT, UR7, 0x1, URZ ;  /* 0x0000000107147890 */ /* 0x000fc8000fffe0ff */
[----:B------:R-:W-:-:S09]  /*4420*/  UISETP.GE.AND UP1, UPT, UR20, UR9, UPT ;  /* 0x000000091400728c */ /* 0x000fd2000bf26270 */
[----:B------:R-:W-:Y:S05]  /*4430*/  BRA.U UP1, `(.L_x_134) ;  /* 0x0000000101e07547 */ /* 0x000fea000b800000 */
[----:B------:R-:W-:Y:S01]  /*4440*/  MOV R21, UR19 ;  /* 0x0000001300157c02 */ /* 0x000fe20008000f00 */
[----:B------:R-:W0:Y:S01]  /*4450*/  LDS R0, [UR4+0x4] ;  /* 0x00000404ff007984 */ /* 0x000e220008000800 */
[----:B------:R-:W-:Y:S01]  /*4460*/  MOV R24, UR4 ;  /* 0x0000000400187c02 */ /* 0x000fe20008000f00 */
[----:B------:R-:W1:Y:S01]  /*4470*/  LDCU UR9, c[0x0][0x3b4] ;  /* 0x00007680ff0977ac */ /* 0x000e620008000800 */
[----:B------:R-:W-:Y:S01]  /*4480*/  MOV R23, UR18 ;  /* 0x0000001200177c02 */ /* 0x000fe20008000f00 */
[----:B--2---:R-:W2:Y:S01]  /*4490*/  LDS R3, [UR18+0x4] ;  /* 0x00000412ff037984 */ /* 0x004ea20008000800 */
[----:B------:R-:W-:Y:S03]  /*44a0*/  BSSY.RECONVERGENT B0, `(.L_x_135) ;  /* 0x000001a000007945 */ /* 0x000fe60003800200 */
[----:B------:R-:W3:Y:S04]  /*44b0*/  LDS R21, [R21+UR14+0x4] ;  /* 0x0000040e15157984 */ /* 0x000ee80008000800 */
[----:B------:R-:W4:Y:S04]  /*44c0*/  LDS R2, [R24+UR14+0x4] ;  /* 0x0000040e18027984 */ /* 0x000f280008000800 */
[----:B------:R-:W5:Y:S01]  /*44d0*/  LDS R17, [R23+UR14+0x4] ;  /* 0x0000040e17117984 */ /* 0x000f620008000800 */
        /* <DEDUP_REMOVED lines=22> */
.L_x_136:
[----:B------:R-:W-:Y:S05]  /*4640*/  BSYNC.RECONVERGENT B0 ;  /* 0x0000000000007941 */ /* 0x000fea0003800200 */
.L_x_135:
        /* <DEDUP_REMOVED lines=10> */
.L_x_139:
[----:B------:R-:W-:Y:S05]  /*46f0*/  BRA `(.L_x_140) ;  /* 0x0000000000107947 */ /* 0x000fea0003800000 */
.L_x_138:
[C---:B-1----:R-:W-:Y:S01]  /*4700*/  FMUL.FTZ R27, R3.reuse, R0 ;  /* 0x00000000031b7220 */ /* 0x042fe20000410000 */
[----:B------:R-:W-:-:S03]  /*4710*/  FMUL.FTZ R2, R3, 0.5 ;  /* 0x3f00000003027820 */ /* 0x000fc60000410000 */
[----:B------:R-:W-:-:S04]  /*4720*/  FFMA R0, -R27, R27, R0 ;  /* 0x0000001b1b007223 */ /* 0x000fc80000000100 */
[----:B------:R-:W-:-:S07]  /*4730*/  FFMA R27, R0, R2, R27 ;  /* 0x00000002001b7223 */ /* 0x000fce000000001b */
.L_x_140:
[----:B------:R-:W-:Y:S05]  /*4740*/  BSYNC.RECONVERGENT B0 ;  /* 0x0000000000007941 */ /* 0x000fea0003800200 */
.L_x_137:
[----:B------:R-:W0:Y:S01]  /*4750*/  LDC.64 R2, c[0x0][0x3a8] ;  /* 0x0000ea00ff027b82 */ /* 0x000e220000000a00 */
[----:B------:R-:W1:Y:S01]  /*4760*/  LDCU UR9, c[0x0][0x3b0] ;  /* 0x00007600ff0977ac */ /* 0x000e620008000800 */
[----:B------:R-:W-:Y:S01]  /*4770*/  MOV R0, UR20 ;  /* 0x0000001400007c02 */ /* 0x000fe20008000f00 */
[----:B------:R3:W-:Y:S04]  /*4780*/  STG.E desc[UR10][R18.64+0x4], R27 ;  /* 0x0000041b12007986 */ /* 0x0007e8000c10190a */
[----:B-1----:R-:W-:-:S04]  /*4790*/  IMAD R17, R0, UR9, R5 ;  /* 0x0000000900117c24 */ /* 0x002fc8000f8e0205 */
[----:B0-----:R-:W-:-:S05]  /*47a0*/  IMAD.WIDE R2, R17, 0x4, R2 ;  /* 0x0000000411027825 */ /* 0x001fca00078e0202 */
[----:B------:R3:W-:Y:S02]  /*47b0*/  STG.E desc[UR10][R2.64], R27 ;  /* 0x0000001b02007986 */ /* 0x0007e4000c10190a */
.L_x_134:
        /* <DEDUP_REMOVED lines=10> */
[----:B--23--:R-:W2:Y:S01]  /*4860*/  LDS R3, [UR18+0x8] ;  /* 0x00000812ff037984 */ /* 0x00cea20008000800 */
        /* <DEDUP_REMOVED lines=26> */
.L_x_142:
[----:B------:R-:W-:Y:S05]  /*4a10*/  BSYNC.RECONVERGENT B0 ;  /* 0x0000000000007941 */ /* 0x000fea0003800200 */
.L_x_141:
        /* <DEDUP_REMOVED lines=10> */
.L_x_145:
[----:B------:R-:W-:Y:S05]  /*4ac0*/  BRA `(.L_x_146) ;  /* 0x0000000000107947 */ /* 0x000fea0003800000 */
.L_x_144:
[C---:B-1----:R-:W-:Y:S01]  /*4ad0*/  FMUL.FTZ R27, R3.reuse, R0 ;  /* 0x00000000031b7220 */ /* 0x042fe20000410000 */
[----:B------:R-:W-:-:S03]  /*4ae0*/  FMUL.FTZ R2, R3, 0.5 ;  /* 0x3f00000003027820 */ /* 0x000fc60000410000 */
[----:B------:R-:W-:-:S04]  /*4af0*/  FFMA R0, -R27, R27, R0 ;  /* 0x0000001b1b007223 */ /* 0x000fc80000000100 */
[----:B------:R-:W-:-:S07]  /*4b00*/  FFMA R27, R0, R2, R27 ;  /* 0x00000002001b7223 */ /* 0x000fce000000001b */
.L_x_146:
[----:B------:R-:W-:Y:S05]  /*4b10*/  BSYNC.RECONVERGENT B0 ;  /* 0x0000000000007941 */ /* 0x000fea0003800200 */
.L_x_143:
[----:B------:R-:W0:Y:S01]  /*4b20*/  LDC.64 R2, c[0x0][0x3a8] ;  /* 0x0000ea00ff027b82 */ /* 0x000e220000000a00 */
[----:B------:R-:W1:Y:S01]  /*4b30*/  LDCU UR9, c[0x0][0x3b0] ;  /* 0x00007600ff0977ac */ /* 0x000e620008000800 */
[----:B------:R-:W-:Y:S01]  /*4b40*/  MOV R0, UR7 ;  /* 0x0000000700007c02 */ /* 0x000fe20008000f00 */
[----:B------:R2:W-:Y:S04]  /*4b50*/  STG.E desc[UR10][R18.64+0x8], R27 ;  /* 0x0000081b12007986 */ /* 0x0005e8000c10190a */
[----:B-1----:R-:W-:-:S04]  /*4b60*/  IMAD R17, R0, UR9, R5 ;  /* 0x0000000900117c24 */ /* 0x002fc8000f8e0205 */
[----:B0-----:R-:W-:-:S05]  /*4b70*/  IMAD.WIDE R2, R17, 0x4, R2 ;  /* 0x0000000411027825 */ /* 0x001fca00078e0202 */
[----:B------:R2:W-:Y:S02]  /*4b80*/  STG.E desc[UR10][R2.64], R27 ;  /* 0x0000001b02007986 */ /* 0x0005e4000c10190a */
.L_x_25:
[----:B------:R-:W-:Y:S06]  /*4b90*/  BAR.SYNC.DEFER_BLOCKING 0x0 ;  /* 0x0000000000007b1d */ /* 0x000fec0000010000 */
[----:B------:R-:W-:Y:S05]  /*4ba0*/  BRA.U UP0, `(.L_x_147) ;  /* 0xffffffb9002c7547 */ /* 0x000fea000b83ffff */
.L_x_0:
[----:B0-----:R-:W-:Y:S01]  /*4bb0*/  IADD3 R12, PT, PT, R4, 0x1, RZ ;  /* 0x00000001040c7810 */ /* 0x001fe20007ffe0ff */
[----:B------:R-:W0:Y:S01]  /*4bc0*/  LDCU UR19, c[0x0][0x3b0] ;  /* 0x00007600ff1377ac */ /* 0x000e220008000800 */
[----:B------:R-:W-:Y:S02]  /*4bd0*/  BSSY.RECONVERGENT B0, `(.L_x_148) ;  /* 0x0000376000007945 */ /* 0x000fe40003800200 */
[----:B------:R-:W-:Y:S01]  /*4be0*/  ISETP.GE.U32.AND P0, PT, R12, UR13, PT ;  /* 0x0000000d0c007c0c */ /* 0x000fe2000bf06070 */
[----:B------:R-:W0:Y:S01]  /*4bf0*/  LDCU UR6, c[0x0][0x3b0] ;  /* 0x00007600ff0677ac */ /* 0x000e220008000800 */
[----:B------:R-:W0:Y:S01]  /*4c00*/  LDCU UR15, c[0x0][0x3b0] ;  /* 0x00007600ff0f77ac */ /* 0x000e220008000800 */
[----:B------:R-:W0:Y:S01]  /*4c10*/  LDCU UR20, c[0x0][0x3b0] ;  /* 0x00007600ff1477ac */ /* 0x000e220008000800 */
[----:B------:R-:W0:Y:S01]  /*4c20*/  LDCU UR16, c[0x0][0x3b0] ;  /* 0x00007600ff1077ac */ /* 0x000e220008000800 */
[----:B-12---:R-:W1:Y:S01]  /*4c30*/  LDCU UR18, c[0x0][0x3b4] ;  /* 0x00007680ff1277ac */ /* 0x006e620008000800 */
[----:B------:R-:W2:Y:S01]  /*4c40*/  LDCU UR7, c[0x0][0x3b4] ;  /* 0x00007680ff0777ac */ /* 0x000ea20008000800 */
[----:B------:R-:W0:Y:S06]  /*4c50*/  LDCU UR17, c[0x0][0x3b4] ;  /* 0x00007680ff1177ac */ /* 0x000e2c0008000800 */
[----:B------:R-:W-:Y:S05]  /*4c60*/  @P0 BRA `(.L_x_149) ;  /* 0x0000003400b00947 */ /* 0x000fea0003800000 */
[----:B------:R-:W5:Y:S01]  /*4c70*/  LDCU UR4, c[0x0][0x3b8] ;  /* 0x00007700ff0477ac */ /* 0x000f620008000800 */
[----:B------:R-:W3:Y:S01]  /*4c80*/  LDC R11, c[0x0][0x3b4] ;  /* 0x0000ed00ff0b7b82 */ /* 0x000ee20000000800 */
[----:B-----5:R-:W-:Y:S01]  /*4c90*/  UISETP.NE.AND UP0, UPT, UR4, 0x1, UPT ;  /* 0x000000010400788c */ /* 0x020fe2000bf05270 */
[----:B---3--:R-:W-:-:S08]  /*4ca0*/  FADD R11, -R11, 2 ;  /* 0x400000000b0b7421 */ /* 0x008fd00000000100 */
[----:B------:R-:W-:Y:S05]  /*4cb0*/  BRA.U !UP0, `(.L_x_150) ;  /* 0x0000002108c47547 */ /* 0x000fea000b800000 */
[----:B------:R-:W-:Y:S01]  /*4cc0*/  UISETP.NE.AND UP0, UPT, UR4, URZ, UPT ;  /* 0x000000ff0400728c */ /* 0x000fe2000bf05270 */
[----:B------:R-:W-:Y:S08]  /*4cd0*/  BSSY.RECONVERGENT B1, `(.L_x_151) ;  /* 0x000022e000017945 */ /* 0x000ff00003800200 */
[----:B------:R-:W-:Y:S05]  /*4ce0*/  BRA.U UP0, `(.L_x_152) ;  /* 0x0000000d00e47547 */ /* 0x000fea000b800000 */
[----:B------:R-:W-:Y:S01]  /*4cf0*/  LOP3.LUT R0, RZ, R4, RZ, 0x33, !PT ;  /* 0x00000004ff007212 */ /* 0x000fe200078e33ff */
[----:B------:R-:W-:Y:S03]  /*4d00*/  BSSY.RECONVERGENT B2, `(.L_x_153) ;  /* 0x0000044000027945 */ /* 0x000fe60003800200 */
[----:B------:R-:W-:-:S04]  /*4d10*/  IADD3 R0, PT, PT, R0, UR13, RZ ;  /* 0x0000000d00007c10 */ /* 0x000fc8000fffe0ff */
[----:B------:R-:W-:-:S13]  /*4d20*/  LOP3.LUT P0, R0, R0, 0x3, RZ, 0xc0, !PT ;  /* 0x0000000300007812 */ /* 0x000fda000780c0ff */
[----:B------:R-:W-:Y:S05]  /*4d30*/  @!P0 BRA `(.L_x_154) ;  /* 0x0000000400008947 */ /* 0x000fea0003800000 */
[----:B------:R-:W3:Y:S01]  /*4d40*/  S2UR UR5, SR_CgaCtaId ;  /* 0x00000000000579c3 */ /* 0x000ee20000008800 */
[----:B------:R-:W-:Y:S01]  /*4d50*/  UMOV UR4, 0x400 ;  /* 0x0000040000047882 */ /* 0x000fe20000000000 */
[----:B----4-:R-:W-:Y:S01]  /*4d60*/  MOV R2, UR9 ;  /* 0x0000000900027c02 */ /* 0x010fe20008000f00 */
[C---:B------:R-:W-:Y:S01]  /*4d70*/  IMAD R17, R5.reuse, UR9, R5 ;  /* 0x0000000905117c24 */ /* 0x040fe2000f8e0205 */
[----:B------:R-:W-:Y:S01]  /*4d80*/  IADD3 R10, PT, PT, -R0, RZ, RZ ;  /* 0x000000ff000a7210 */ /* 0x000fe20007ffe1ff */
[----:B------:R-:W-:Y:S01]  /*4d90*/  BSSY.RECONVERGENT B3, `(.L_x_155) ;  /* 0x0000039000037945 */ /* 0x000fe20003800200 */
[----:B------:R-:W-:Y:S01]  /*4da0*/  MOV R14, R5 ;  /* 0x00000005000e7202 */ /* 0x000fe20000000f00 */
[----:B------:R-:W-:Y:S01]  /*4db0*/  IMAD R0, R5, R2, UR9 ;  /* 0x0000000905007e24 */ /* 0x000fe2000f8e0202 */
[----:B------:R-:W4:Y:S01]  /*4dc0*/  LDC.64 R12, c[0x0][0x3a8] ;  /* 0x0000ea00ff0c7b82 */ /* 0x000f220000000a00 */
[----:B------:R-:W-:Y:S02]  /*4dd0*/  MOV R15, R4 ;  /* 0x00000004000f7202 */ /* 0x000fe40000000f00 */
[----:B------:R-:W-:-:S02]  /*4de0*/  IADD3 R17, PT, PT, R17, 0x1, RZ ;  /* 0x0000000111117810 */ /* 0x000fc40007ffe0ff */
[----:B------:R-:W-:Y:S01]  /*4df0*/  IADD3 R19, PT, PT, R5, R0, RZ ;  /* 0x0000000005137210 */ /* 0x000fe20007ffe0ff */
[----:B---3--:R-:W-:-:S06]  /*4e00*/  ULEA UR4, UR5, UR4, 0x18 ;  /* 0x0000000405047291 */ /* 0x008fcc000f8ec0ff */
[----:B------:R-:W-:-:S04]  /*4e10*/  LEA R16, R4, UR4, 0x2 ;  /* 0x0000000404107c11 */ /* 0x000fc8000f8e10ff */
[----:B------:R-:W-:-:S07]  /*4e20*/  IADD3 R16, PT, PT, R16, 0x4, RZ ;  /* 0x0000000410107810 */ /* 0x000fce0007ffe0ff */
.L_x_161:
[----:B------:R-:W-:Y:S01]  /*4e30*/  IADD3 R14, PT, PT, R14, 0x1, RZ ;  /* 0x000000010e0e7810 */ /* 0x000fe20007ffe0ff */
[----:B------:R-:W-:Y:S01]  /*4e40*/  BSSY.RECONVERGENT B4, `(.L_x_156) ;  /* 0x0000028000047945 */ /* 0x000fe20003800200 */
[----:B------:R-:W-:Y:S02]  /*4e50*/  IADD3 R10, PT, PT, R10, 0x1, RZ ;  /* 0x000000010a0a7810 */ /* 0x000fe40007ffe0ff */
[----:B0-----:R-:W-:Y:S02]  /*4e60*/  ISETP.GE.AND P1, PT, R14, UR6, PT ;  /* 0x000000060e007c0c */ /* 0x001fe4000bf26270 */
[----:B------:R-:W-:-:S11]  /*4e70*/  ISETP.NE.AND P0, PT, R10, RZ, PT ;  /* 0x000000ff0a00720c */ /* 0x000fd60003f05270 */
[----:B------:R-:W-:Y:S05]  /*4e80*/  @P1 BRA `(.L_x_157) ;  /* 0x00000000008c1947 */ /* 0x000fea0003800000 */
[----:B------:R-:W0:Y:S01]  /*4e90*/  LDC R3, c[0x0][0x360] ;  /* 0x0000d800ff037b82 */ /* 0x000e220000000800 */
[----:B------:R-:W3:Y:S01]  /*4ea0*/  LDS R21, [R16+UR14] ;  /* 0x0000000e10157984 */ /* 0x000ee20008000800 */
[----:B------:R-:W-:Y:S01]  /*4eb0*/  BSSY.RECONVERGENT B5, `(.L_x_158) ;  /* 0x000001c000057945 */ /* 0x000fe20003800200 */
[C---:B0-----:R-:W-:Y:S01]  /*4ec0*/  IMAD R2, R3.reuse, 0xc, R16 ;  /* 0x0000000c03027824 */ /* 0x041fe200078e0210 */
[----:B------:R-:W-:Y:S02]  /*4ed0*/  LEA R0, R3, R16, 0x2 ;  /* 0x0000001003007211 */ /* 0x000fe400078e10ff */
[----:B------:R-:W0:Y:S04]  /*4ee0*/  LDS R3, [R16] ;  /* 0x0000000010037984 */ /* 0x000e280000000800 */
[----:B------:R-:W5:Y:S04]  /*4ef0*/  LDS R2, [R2] ;  /* 0x0000000002027984 */ /* 0x000f680000000800 */
[----:B------:R-:W1:Y:S01]  /*4f00*/  LDS R0, [R0] ;  /* 0x0000000000007984 */ /* 0x000e620000000800 */
[----:B---3--:R-:W-:Y:S01]  /*4f10*/  FADD R21, R8, -R21 ;  /* 0x8000001508157221 */ /* 0x008fe20000000000 */
[----:B0-----:R-:W-:Y:S01]  /*4f20*/  FADD R3, R6, -R3 ;  /* 0x8000000306037221 */ /* 0x001fe20000000000 */
[----:B-----5:R-:W-:Y:S01]  /*4f30*/  FADD R20, R9, -R2 ;  /* 0x8000000209147221 */ /* 0x020fe20000000000 */
[----:B-1----:R-:W-:-:S03]  /*4f40*/  FADD R18, R7, -R0 ;  /* 0x8000000007127221 */ /* 0x002fc60000000000 */
[----:B------:R-:W-:Y:S01]  /*4f50*/  FMUL R20, R20, R20 ;  /* 0x0000001414147220 */ /* 0x000fe20000400000 */
[----:B------:R-:W-:-:S03]  /*4f60*/  FMUL R18, R18, R18 ;  /* 0x0000001212127220 */ /* 0x000fc60000400000 */
[----:B------:R-:W-:Y:S01]  /*4f70*/  FFMA R20, R21, R21, R20 ;  /* 0x0000001515147223 */ /* 0x000fe20000000014 */
[----:B------:R-:W-:-:S03]  /*4f80*/  FFMA R18, R3, R3, R18 ;  /* 0x0000000303127223 */ /* 0x000fc60000000012 */
[----:B------:R-:W-:-:S04]  /*4f90*/  FMUL R3, R11, R20 ;  /* 0x000000140b037220 */ /* 0x000fc80000400000 */
[----:B--2---:R-:W-:-:S04]  /*4fa0*/  FFMA R18, R18, UR7, R3 ;  /* 0x0000000712127c23 */ /* 0x004fc80008000003 */
[----:B------:R0:W1:Y:S01]  /*4fb0*/  MUFU.RSQ R3, R18 ;  /* 0x0000001200037308 */ /* 0x0000620000001400 */
[----:B------:R-:W-:-:S04]  /*4fc0*/  IADD3 R0, PT, PT, R18, -0xd000000, RZ ;  /* 0xf300000012007810 */ /* 0x000fc80007ffe0ff */
[----:B------:R-:W-:-:S13]  /*4fd0*/  ISETP.GT.U32.AND P1, PT, R0, 0x727fffff, PT ;  /* 0x727fffff0000780c */ /* 0x000fda0003f24070 */
[----:B01----:R-:W-:Y:S05]  /*4fe0*/  @!P1 BRA `(.L_x_159) ;  /* 0x0000000000109947 */ /* 0x003fea0003800000 */
[----:B------:R-:W-:Y:S02]  /*4ff0*/  MOV R2, R18 ;  /* 0x0000001200027202 */ /* 0x000fe40000000f00 */
[----:B------:R-:W-:-:S07]  /*5000*/  MOV R0, 0x5020 ;  /* 0x0000502000007802 */ /* 0x000fce0000000f00 */
[----:B----4-:R-:W-:Y:S05]  /*5010*/  CALL.REL.NOINC `($__internal_0_$__cuda_sm20_sqrt_rn_f32_slowpath) ;  /* 0x0000003000d07944 */ /* 0x010fea0003c00000 */
[----:B------:R-:W-:Y:S05]  /*5020*/  BRA `(.L_x_160) ;  /* 0x0000000000107947 */ /* 0x000fea0003800000 */
.L_x_159:
[----:B------:R-:W-:Y:S01]  /*5030*/  FMUL.FTZ R27, R18, R3 ;  /* 0x00000003121b7220 */ /* 0x000fe20000410000 */
[----:B------:R-:W-:-:S03]  /*5040*/  FMUL.FTZ R2, R3, 0.5 ;  /* 0x3f00000003027820 */ /* 0x000fc60000410000 */
[----:B------:R-:W-:-:S04]  /*5050*/  FFMA R0, -R27, R27, R18 ;  /* 0x0000001b1b007223 */ /* 0x000fc80000000112 */
[----:B------:R-:W-:-:S07]  /*5060*/  FFMA R27, R0, R2, R27 ;  /* 0x00000002001b7223 */ /* 0x000fce000000001b */
.L_x_160:
[----:B------:R-:W-:Y:S05]  /*5070*/  BSYNC.RECONVERGENT B5 ;  /* 0x0000000000057941 */ /* 0x000fea0003800200 */
.L_x_158:
[----:B----4-:R-:W-:-:S04]  /*5080*/  IMAD.WIDE R2, R17, 0x4, R12 ;  /* 0x0000000411027825 */ /* 0x010fc800078e020c */
[----:B------:R-:W-:Y:S01]  /*5090*/  IMAD.WIDE R20, R19, 0x4, R12 ;  /* 0x0000000413147825 */ /* 0x000fe200078e020c */
[----:B------:R0:W-:Y:S04]  /*50a0*/  STG.E desc[UR10][R2.64], R27 ;  /* 0x0000001b02007986 */ /* 0x0001e8000c10190a */
[----:B------:R0:W-:Y:S02]  /*50b0*/  STG.E desc[UR10][R20.64], R27 ;  /* 0x0000001b14007986 */ /* 0x0001e4000c10190a */
.L_x_157:
[----:B-12---:R-:W-:Y:S05]  /*50c0*/  BSYNC.RECONVERGENT B4 ;  /* 0x0000000000047941 */ /* 0x006fea0003800200 */
.L_x_156:
[----:B------:R-:W-:Y:S02]  /*50d0*/  IADD3 R15, PT, PT, R15, 0x1, RZ ;  /* 0x000000010f0f7810 */ /* 0x000fe40007ffe0ff */
[----:B------:R-:W-:Y:S02]  /*50e0*/  IADD3 R16, PT, PT, R16, 0x4, RZ ;  /* 0x0000000410107810 */ /* 0x000fe40007ffe0ff */
[----:B------:R-:W-:Y:S02]  /*50f0*/  IADD3 R19, PT, PT, R19, UR6, RZ ;  /* 0x0000000613137c10 */ /* 0x000fe4000fffe0ff */
[----:B------:R-:W-:Y:S01]  /*5100*/  IADD3 R17, PT, PT, R17, 0x1, RZ ;  /* 0x0000000111117810 */ /* 0x000fe20007ffe0ff */
[----:B------:R-:W-:Y:S06]  /*5110*/  @P0 BRA `(.L_x_161) ;  /* 0xfffffffc00440947 */ /* 0x000fec000383ffff */
[----:B------:R-:W-:Y:S05]  /*5120*/  BSYNC.RECONVERGENT B3 ;  /* 0x0000000000037941 */ /* 0x000fea0003800200 */
.L_x_155:
[----:B----4-:R-:W-:-:S07]  /*5130*/  IADD3 R12, PT, PT, R15, 0x1, RZ ;  /* 0x000000010f0c7810 */ /* 0x010fce0007ffe0ff */
.L_x_154:
[----:B012---:R-:W-:Y:S05]  /*5140*/  BSYNC.RECONVERGENT B2 ;  /* 0x0000000000027941 */ /* 0x007fea0003800200 */
.L_x_153:
[----:B----4-:R-:W0:Y:S02]  /*5150*/  LDC R3, c[0x0][0x360] ;  /* 0x0000d800ff037b82 */ /* 0x010e240000000800 */
[----:B0-----:R-:W-:-:S04]  /*5160*/  IADD3 R4, PT, PT, R3, -0x2, -R4 ;  /* 0xfffffffe03047810 */ /* 0x001fc80007ffe804 */
[----:B------:R-:W-:-:S13]  /*5170*/  ISETP.GE.U32.AND P0, PT, R4, 0x3, PT ;  /* 0x000000030400780c */ /* 0x000fda0003f06070 */
[----:B------:R-:W-:Y:S05]  /*5180*/  @!P0 BRA `(.L_x_162) ;  /* 0x0000001c00888947 */ /* 0x000fea0003800000 */
[----:B------:R-:W0:Y:S01]  /*5190*/  S2R R0, SR_CgaCtaId ;  /* 0x0000000000007919 */ /* 0x000e220000008800 */
[----:B------:R-:W1:Y:S01]  /*51a0*/  LDC.64 R14, c[0x0][0x3a8] ;  /* 0x0000ea00ff0e7b82 */ /* 0x000e620000000a00 */
[----:B------:R-:W-:Y:S01]  /*51b0*/  MOV R13, 0x400 ;  /* 0x00000400000d7802 */ /* 0x000fe20000000f00 */
[----:B------:R-:W-:Y:S03]  /*51c0*/  BSSY.RECONVERGENT B2, `(.L_x_163) ;  /* 0x00000aa000027945 */ /* 0x000fe60003800200 */
[----:B0-----:R-:W-:-:S07]  /*51d0*/  LEA R13, R0, R13, 0x18 ;  /* 0x0000000d000d7211 */ /* 0x001fce00078ec0ff */
.L_x_184:
[----:B------:R-:W0:Y:S01]  /*51e0*/  LDCU UR4, c[0x0][0x3b0] ;  /* 0x00007600ff0477ac */ /* 0x000e220008000800 */
[C---:B------:R-:W-:Y:S01]  /*51f0*/  IADD3 R4, PT, PT, R12.reuse, UR12, RZ ;  /* 0x0000000c0c047c10 */ /* 0x040fe2000fffe0ff */
[----:B------:R-:W-:Y:S01]  /*5200*/  BSSY.RECONVERGENT B3, `(.L_x_164) ;  /* 0x000002b000037945 */ /* 0x000fe20003800200 */
[C---:B------:R-:W-:Y:S02]  /*5210*/  LEA R10, R12.reuse, R13, 0x2 ;  /* 0x0000000d0c0a7211 */ /* 0x040fe400078e10ff */
[----:B------:R-:W-:Y:S02]  /*5220*/  LEA R18, R12, UR8, 0x2 ;  /* 0x000000080c127c11 */ /* 0x000fe4000f8e10ff */
[----:B0-----:R-:W-:-:S04]  /*5230*/  MOV R19, UR4 ;  /* 0x0000000400137c02 */ /* 0x001fc80008000f00 */
[-C--:B------:R-:W-:Y:S01]  /*5240*/  ISETP.GE.AND P0, PT, R4, R19.reuse, PT ;  /* 0x000000130400720c */ /* 0x080fe20003f06270 */
[----:B-1234-:R-:W-:-:S04]  /*5250*/  IMAD R17, R5, R19, R4 ;  /* 0x0000001305117224 */ /* 0x01efc800078e0204 */
[----:B-1----:R-:W-:-:S08]  /*5260*/  IMAD.WIDE R16, R17, 0x4, R14 ;  /* 0x0000000411107825 */ /* 0x002fd000078e020e */
        /* <DEDUP_REMOVED lines=21> */
[----:B------:R-:W-:Y:S02]  /*53c0*/  MOV R2, R0 ;  /* 0x0000000000027202 */ /* 0x000fe40000000f00 */
[----:B------:R-:W-:-:S07]  /*53d0*/  MOV R0, 0x53f0 ;  /* 0x000053f000007802 */ /* 0x000fce0000000f00 */
[----:B------:R-:W-:Y:S05]  /*53e0*/  CALL.REL.NOINC `($__internal_0_$__cuda_sm20_sqrt_rn_f32_slowpath) ;  /* 0x0000002c00dc7944 */ /* 0x000fea0003c00000 */
[----:B------:R-:W-:Y:S05]  /*53f0*/  BRA `(.L_x_168) ;  /* 0x0000000000107947 */ /* 0x000fea0003800000 */
.L_x_167:
[----:B------:R-:W-:Y:S01]  /*5400*/  FMUL.FTZ R27, R0, R3 ;  /* 0x00000003001b7220 */ /* 0x000fe20000410000 */
[----:B------:R-:W-:-:S03]  /*5410*/  FMUL.FTZ R2, R3, 0.5 ;  /* 0x3f00000003027820 */ /* 0x000fc60000410000 */
[----:B------:R-:W-:-:S04]  /*5420*/  FFMA R0, -R27, R27, R0 ;  /* 0x0000001b1b007223 */ /* 0x000fc80000000100 */
[----:B------:R-:W-:-:S07]  /*5430*/  FFMA R27, R0, R2, R27 ;  /* 0x00000002001b7223 */ /* 0x000fce000000001b */
.L_x_168:
[----:B------:R-:W-:Y:S05]  /*5440*/  BSYNC.RECONVERGENT B4 ;  /* 0x0000000000047941 */ /* 0x000fea0003800200 */
.L_x_166:
[----:B------:R-:W0:Y:S01]  /*5450*/  LDCU UR4, c[0x0][0x3b0] ;  /* 0x00007600ff0477ac */ /* 0x000e220008000800 */
[----:B------:R1:W-:Y:S01]  /*5460*/  STG.E desc[UR10][R16.64], R27 ;  /* 0x0000001b10007986 */ /* 0x0003e2000c10190a */
[----:B0-----:R-:W-:-:S05]  /*5470*/  MOV R19, UR4 ;  /* 0x0000000400137c02 */ /* 0x001fca0008000f00 */
[----:B------:R-:W-:-:S04]  /*5480*/  IMAD R3, R4, R19, R5 ;  /* 0x0000001304037224 */ /* 0x000fc800078e0205 */
[----:B------:R-:W-:-:S05]  /*5490*/  IMAD.WIDE R2, R3, 0x4, R14 ;  /* 0x0000000403027825 */ /* 0x000fca00078e020e */
[----:B------:R1:W-:Y:S02]  /*54a0*/  STG.E desc[UR10][R2.64], R27 ;  /* 0x0000001b02007986 */ /* 0x0003e4000c10190a */
.L_x_165:
[----:B------:R-:W-:Y:S05]  /*54b0*/  BSYNC.RECONVERGENT B3 ;  /* 0x0000000000037941 */ /* 0x000fea0003800200 */
.L_x_164:
[----:B------:R-:W-:Y:S01]  /*54c0*/  IADD3 R20, PT, PT, R4, 0x1, RZ ;  /* 0x0000000104147810 */ /* 0x000fe20007ffe0ff */
[----:B------:R-:W-:Y:S03]  /*54d0*/  BSSY.RECONVERGENT B3, `(.L_x_169) ;  /* 0x0000026000037945 */ /* 0x000fe60003800200 */
[----:B------:R-:W-:-:S13]  /*54e0*/  ISETP.GE.AND P0, PT, R20, R19, PT ;  /* 0x000000131400720c */ /* 0x000fda0003f06270 */
[----:B------:R-:W-:Y:S05]  /*54f0*/  @P0 BRA `(.L_x_170) ;  /* 0x00000000008c0947 */ /* 0x000fea0003800000 */
[----:B-1----:R-:W0:Y:S01]  /*5500*/  LDS R2, [R18+UR14+0x4] ;  /* 0x0000040e12027984 */ /* 0x002e220008000800 */
        /* <DEDUP_REMOVED lines=23> */
.L_x_172:
[----:B------:R-:W-:Y:S01]  /*5680*/  FMUL.FTZ R27, R0, R3 ;  /* 0x00000003001b7220 */ /* 0x000fe20000410000 */
[----:B------:R-:W-:-:S03]  /*5690*/  FMUL.FTZ R2, R3, 0.5 ;  /* 0x3f00000003027820 */ /* 0x000fc60000410000 */
[----:B------:R-:W-:-:S04]  /*56a0*/  FFMA R0, -R27, R27, R0 ;  /* 0x0000001b1b007223 */ /* 0x000fc80000000100 */
[----:B------:R-:W-:-:S07]  /*56b0*/  FFMA R27, R0, R2, R27 ;  /* 0x00000002001b7223 */ /* 0x000fce000000001b */
.L_x_173:
[----:B------:R-:W-:Y:S05]  /*56c0*/  BSYNC.RECONVERGENT B4 ;  /* 0x0000000000047941 */ /* 0x000fea0003800200 */
.L_x_171:
[----:B------:R-:W0:Y:S01]  /*56d0*/  LDCU UR4, c[0x0][0x3b0] ;  /* 0x00007600ff0477ac */ /* 0x000e220008000800 */
[----:B------:R2:W-:Y:S01]  /*56e0*/  STG.E desc[UR10][R16.64+0x4], R27 ;  /* 0x0000041b10007986 */ /* 0x0005e2000c10190a */
[----:B0-----:R-:W-:-:S05]  /*56f0*/  MOV R19, UR4 ;  /* 0x0000000400137c02 */ /* 0x001fca0008000f00 */
[----:B------:R-:W-:-:S04]  /*5700*/  IMAD R3, R20, R19, R5 ;  /* 0x0000001314037224 */ /* 0x000fc800078e0205 */
[----:B------:R-:W-:-:S05]  /*5710*/  IMAD.WIDE R2, R3, 0x4, R14 ;  /* 0x0000000403027825 */ /* 0x000fca00078e020e */
[----:B------:R2:W-:Y:S02]  /*5720*/  STG.E desc[UR10][R2.64], R27 ;  /* 0x0000001b02007986 */ /* 0x0005e4000c10190a */
.L_x_170:
[----:B------:R-:W-:Y:S05]  /*5730*/  BSYNC.RECONVERGENT B3 ;  /* 0x0000000000037941 */ /* 0x000fea0003800200 */
.L_x_169:
[----:B------:R-:W-:Y:S01]  /*5740*/  IADD3 R20, PT, PT, R4, 0x2, RZ ;  /* 0x0000000204147810 */ /* 0x000fe20007ffe0ff */
[----:B------:R-:W-:Y:S03]  /*5750*/  BSSY.RECONVERGENT B3, `(.L_x_174) ;  /* 0x0000026000037945 */ /* 0x000fe60003800200 */
[----:B------:R-:W-:-:S13]  /*5760*/  ISETP.GE.AND P0, PT, R20, R19, PT ;  /* 0x000000131400720c */ /* 0x000fda0003f06270 */
[----:B------:R-:W-:Y:S05]  /*5770*/  @P0 BRA `(.L_x_175) ;  /* 0x00000000008c0947 */ /* 0x000fea0003800000 */
[----:B-12---:R-:W0:Y:S01]  /*5780*/  LDS R2, [R18+UR14+0x8] ;  /* 0x0000080e12027984 */ /* 0x006e220008000800 */
        /* <DEDUP_REMOVED lines=23> */
.L_x_177:
[----:B------:R-:W-:Y:S01]  /*5900*/  FMUL.FTZ R27, R0, R3 ;  /* 0x00000003001b7220 */ /* 0x000fe20000410000 */
[----:B------:R-:W-:-:S03]  /*5910*/  FMUL.FTZ R2, R3, 0.5 ;  /* 0x3f00000003027820 */ /* 0x000fc60000410000 */
[----:B------:R-:W-:-:S04]  /*5920*/  FFMA R0, -R27, R27, R0 ;  /* 0x0000001b1b007223 */ /* 0x000fc80000000100 */
[----:B------:R-:W-:-:S07]  /*5930*/  FFMA R27, R0, R2, R27 ;  /* 0x00000002001b7223 */ /* 0x000fce000000001b */
.L_x_178:
[----:B------:R-:W-:Y:S05]  /*5940*/  BSYNC.RECONVERGENT B4 ;  /* 0x0000000000047941 */ /* 0x000fea0003800200 */
.L_x_176:
[----:B------:R-:W0:Y:S01]  /*5950*/  LDCU UR4, c[0x0][0x3b0] ;  /* 0x00007600ff0477ac */ /* 0x000e220008000800 */
[----:B------:R3:W-:Y:S01]  /*5960*/  STG.E desc[UR10][R16.64+0x8], R27 ;  /* 0x0000081b10007986 */ /* 0x0007e2000c10190a */
[----:B0-----:R-:W-:-:S05]  /*5970*/  MOV R19, UR4 ;  /* 0x0000000400137c02 */ /* 0x001fca0008000f00 */
[----:B------:R-:W-:-:S04]  /*5980*/  IMAD R3, R20, R19, R5 ;  /* 0x0000001314037224 */ /* 0x000fc800078e0205 */
[----:B------:R-:W-:-:S05]  /*5990*/  IMAD.WIDE R2, R3, 0x4, R14 ;  /* 0x0000000403027825 */ /* 0x000fca00078e020e */
[----:B------:R3:W-:Y:S02]  /*59a0*/  STG.E desc[UR10][R2.64], R27 ;  /* 0x0000001b02007986 */ /* 0x0007e4000c10190a */
.L_x_175:
[----:B------:R-:W-:Y:S05]  /*59b0*/  BSYNC.RECONVERGENT B3 ;  /* 0x0000000000037941 */ /* 0x000fea0003800200 */
.L_x_174:
[----:B------:R-:W-:Y:S01]  /*59c0*/  IADD3 R4, PT, PT, R4, 0x3, RZ ;  /* 0x0000000304047810 */ /* 0x000fe20007ffe0ff */
[----:B------:R-:W-:Y:S03]  /*59d0*/  BSSY.RECONVERGENT B3, `(.L_x_179) ;  /* 0x0000025000037945 */ /* 0x000fe60003800200 */
[----:B------:R-:W-:-:S13]  /*59e0*/  ISETP.GE.AND P0, PT, R4, R19, PT ;  /* 0x000000130400720c */ /* 0x000fda0003f06270 */
[----:B------:R-:W-:Y:S05]  /*59f0*/  @P0 BRA `(.L_x_180) ;  /* 0x0000000000880947 */ /* 0x000fea0003800000 */
[----:B-123--:R-:W0:Y:S01]  /*5a00*/  LDS R2, [R18+UR14+0xc] ;  /* 0x00000c0e12027984 */ /* 0x00ee220008000800 */
        /* <DEDUP_REMOVED lines=23> */
.L_x_182:
[----:B------:R-:W-:Y:S01]  /*5b80*/  FMUL.FTZ R27, R0, R3 ;  /* 0x00000003001b7220 */ /* 0x000fe20000410000 */
[----:B------:R-:W-:-:S03]  /*5b90*/  FMUL.FTZ R2, R3, 0.5 ;  /* 0x3f00000003027820 */ /* 0x000fc60000410000 */
[----:B------:R-:W-:-:S04]  /*5ba0*/  FFMA R0, -R27, R27, R0 ;  /* 0x0000001b1b007223 */ /* 0x000fc80000000100 */
[----:B------:R-:W-:-:S07]  /*5bb0*/  FFMA R27, R0, R2, R27 ;  /* 0x00000002001b7223 */ /* 0x000fce000000001b */
.L_x_183:
[----:B------:R-:W-:Y:S05]  /*5bc0*/  BSYNC.RECONVERGENT B4 ;  /* 0x0000000000047941 */ /* 0x000fea0003800200 */
.L_x_181:
[----:B------:R-:W0:Y:S01]  /*5bd0*/  LDCU UR4, c[0x0][0x3b0] ;  /* 0x00007600ff0477ac */ /* 0x000e220008000800 */
[----:B------:R4:W-:Y:S01]  /*5be0*/  STG.E desc[UR10][R16.64+0xc], R27 ;  /* 0x00000c1b10007986 */ /* 0x0009e2000c10190a */
[----:B0-----:R-:W-:-:S04]  /*5bf0*/  IMAD R3, R4, UR4, R5 ;  /* 0x0000000404037c24 */ /* 0x001fc8000f8e0205 */
[----:B------:R-:W-:-:S05]  /*5c00*/  IMAD.WIDE R2, R3, 0x4, R14 ;  /* 0x0000000403027825 */ /* 0x000fca00078e020e */
[----:B------:R4:W-:Y:S02]  /*5c10*/  STG.E desc[UR10][R2.64], R27 ;  /* 0x0000001b02007986 */ /* 0x0009e4000c10190a */
.L_x_180:
[----:B------:R-:W-:Y:S05]  /*5c20*/  BSYNC.RECONVERGENT B3 ;  /* 0x0000000000037941 */ /* 0x000fea0003800200 */
.L_x_179:
[----:B------:R-:W-:-:S04]  /*5c30*/  IADD3 R12, PT, PT, R12, 0x4, RZ ;  /* 0x000000040c0c7810 */ /* 0x000fc80007ffe0ff */
[----:B------:R-:W-:-:S13]  /*5c40*/  ISETP.NE.AND P0, PT, R12, UR13, PT ;  /* 0x0000000d0c007c0c */ /* 0x000fda000bf05270 */
[----:B------:R-:W-:Y:S05]  /*5c50*/  @P0 BRA `(.L_x_184) ;  /* 0xfffffff400600947 */ /* 0x000fea000383ffff */
[----:B------:R-:W-:Y:S05]  /*5c60*/  BSYNC.RECONVERGENT B2 ;  /* 0x0000000000027941 */ /* 0x000fea0003800200 */
.L_x_163:
[----:B------:R-:W-:Y:S05]  /*5c70*/  BRA `(.L_x_162) ;  /* 0x0000001000cc7947 */ /* 0x000fea0003800000 */
.L_x_152:
        /* <DEDUP_REMOVED lines=20> */
.L_x_196:
[----:B------:R-:W-:Y:S01]  /*5dc0*/  IADD3 R13, PT, PT, R13, 0x1, RZ ;  /* 0x000000010d0d7810 */ /* 0x000fe20007ffe0ff */
[----:B------:R-:W-:Y:S01]  /*5dd0*/  BSSY.RECONVERGENT B4, `(.L_x_188) ;  /* 0x0000036000047945 */ /* 0x000fe20003800200 */
[----:B------:R-:W-:Y:S02]  /*5de0*/  IADD3 R12, PT, PT, R12, 0x1, RZ ;  /* 0x000000010c0c7810 */ /* 0x000fe40007ffe0ff */
[----:B0-----:R-:W-:Y:S02]  /*5df0*/  ISETP.GE.AND P1, PT, R13, UR15, PT ;  /* 0x0000000f0d007c0c */ /* 0x001fe4000bf26270 */
[----:B------:R-:W-:-:S11]  /*5e00*/  ISETP.NE.AND P0, PT, R12, RZ, PT ;  /* 0x000000ff0c00720c */ /* 0x000fd60003f05270 */
[----:B------:R-:W-:Y:S05]  /*5e10*/  @P1 BRA `(.L_x_189) ;  /* 0x0000000000c41947 */ /* 0x000fea0003800000 */
[----:B------:R-:W0:Y:S01]  /*5e20*/  LDC R19, c[0x0][0x360] ;  /* 0x0000d800ff137b82 */ /* 0x000e220000000800 */
[----:B------:R-:W3:Y:S01]  /*5e30*/  LDS R3, [R16] ;  /* 0x0000000010037984 */ /* 0x000ee20000000800 */
[----:B------:R-:W-:Y:S01]  /*5e40*/  BSSY.RECONVERGENT B5, `(.L_x_190) ;  /* 0x0000019000057945 */ /* 0x000fe20003800200 */
[C---:B0-----:R-:W-:Y:S01]  /*5e50*/  LEA R0, R19.reuse, R16, 0x2 ;  /* 0x0000001013007211 */ /* 0x041fe200078e10ff */
[----:B------:R-:W-:Y:S02]  /*5e60*/  IMAD R2, R19, 0xc, R16 ;  /* 0x0000000c13027824 */ /* 0x000fe400078e0210 */
[----:B------:R-:W-:Y:S04]  /*5e70*/  LDS R19, [R16+UR14] ;  /* 0x0000000e10137984 */ /* 0x000fe80008000800 */
[----:B------:R-:W0:Y:S04]  /*5e80*/  LDS R0, [R0] ;  /* 0x0000000000007984 */ /* 0x000e280000000800 */
[----:B------:R-:W5:Y:S01]  /*5e90*/  LDS R2, [R2] ;  /* 0x0000000002027984 */ /* 0x000f620000000800 */
[----:B---3--:R-:W-:Y:S01]  /*5ea0*/  FADD R3, R6, -R3 ;  /* 0x8000000306037221 */ /* 0x008fe20000000000 */
[----:B0-----:R-:W-:-:S04]  /*5eb0*/  FADD R18, R7, -R0 ;  /* 0x8000000007127221 */ /* 0x001fc80000000000 */
[----:B------:R-:W-:Y:S01]  /*5ec0*/  FMUL R18, R18, R18 ;  /* 0x0000001212127220 */ /* 0x000fe20000400000 */
[----:B-----5:R-:W-:-:S03]  /*5ed0*/  FADD R20, R9, -R2 ;  /* 0x8000000209147221 */ /* 0x020fc60000000000 */
[----:B------:R-:W-:Y:S01]  /*5ee0*/  FFMA R22, R3, R3, R18 ;  /* 0x0000000303167223 */ /* 0x000fe20000000012 */
[----:B------:R-:W-:-:S03]  /*5ef0*/  FADD R18, R8, -R19 ;  /* 0x8000001308127221 */ /* 0x000fc60000000000 */
[----:B------:R0:W3:Y:S01]  /*5f00*/  MUFU.RSQ R21, R22 ;  /* 0x0000001600157308 */ /* 0x0000e20000001400 */
[----:B------:R-:W-:-:S04]  /*5f10*/  IADD3 R3, PT, PT, R22, -0xd000000, RZ ;  /* 0xf300000016037810 */ /* 0x000fc80007ffe0ff */
[----:B------:R-:W-:-:S13]  /*5f20*/  ISETP.GT.U32.AND P1, PT, R3, 0x727fffff, PT ;  /* 0x727fffff0300780c */ /* 0x000fda0003f24070 */
[----:B0--3--:R-:W-:Y:S05]  /*5f30*/  @!P1 BRA `(.L_x_191) ;  /* 0x0000000000149947 */ /* 0x009fea0003800000 */
[----:B------:R-:W-:Y:S02]  /*5f40*/  MOV R2, R22 ;  /* 0x0000001600027202 */ /* 0x000fe40000000f00 */
[----:B------:R-:W-:-:S07]  /*5f50*/  MOV R0, 0x5f70 ;  /* 0x00005f7000007802 */ /* 0x000fce0000000f00 */
[----:B-12-4-:R-:W-:Y:S05]  /*5f60*/  CALL.REL.NOINC `($__internal_0_$__cuda_sm20_sqrt_rn_f32_slowpath) ;  /* 0x0000002000fc7944 */ /* 0x016fea0003c00000 */
[----:B------:R-:W-:Y:S01]  /*5f70*/  MOV R19, R27 ;  /* 0x0000001b00137202 */ /* 0x000fe20000000f00 */
[----:B------:R-:W-:Y:S06]  /*5f80*/  BRA `(.L_x_192) ;  /* 0x0000000000107947 */ /* 0x000fec0003800000 */
.L_x_191:
[----:B------:R-:W-:Y:S01]  /*5f90*/  FMUL.FTZ R19, R22, R21 ;  /* 0x0000001516137220 */ /* 0x000fe20000410000 */
[----:B------:R-:W-:-:S03]  /*5fa0*/  FMUL.FTZ R2, R21, 0.5 ;  /* 0x3f00000015027820 */ /* 0x000fc60000410000 */
[----:B------:R-:W-:-:S04]  /*5fb0*/  FFMA R0, -R19, R19, R22 ;  /* 0x0000001313007223 */ /* 0x000fc80000000116 */
[----:B------:R-:W-:-:S07]  /*5fc0*/  FFMA R19, R0, R2, R19 ;  /* 0x0000000200137223 */ /* 0x000fce0000000013 */
.L_x_192:
[----:B-12---:R-:W-:Y:S05]  /*5fd0*/  BSYNC.RECONVERGENT B5 ;  /* 0x0000000000057941 */ /* 0x006fea0003800200 */
.L_x_190:
[----:B------:R-:W-:Y:S01]  /*5fe0*/  FMUL R3, R20, R20 ;  /* 0x0000001414037220 */ /* 0x000fe20000400000 */
[----:B------:R-:W-:Y:S03]  /*5ff0*/  BSSY.RECONVERGENT B5, `(.L_x_193) ;  /* 0x000000e000057945 */ /* 0x000fe60003800200 */
[----:B------:R-:W-:-:S04]  /*6000*/  FFMA R0, R18, R18, R3 ;  /* 0x0000001212007223 */ /* 0x000fc80000000003 */
        /* <DEDUP_REMOVED lines=8> */
.L_x_194:
[----:B------:R-:W-:Y:S01]  /*6090*/  FMUL.FTZ R27, R0, R3 ;  /* 0x00000003001b7220 */ /* 0x000fe20000410000 */
[----:B------:R-:W-:-:S03]  /*60a0*/  FMUL.FTZ R2, R3, 0.5 ;  /* 0x3f00000003027820 */ /* 0x000fc60000410000 */
[----:B------:R-:W-:-:S04]  /*60b0*/  FFMA R0, -R27, R27, R0 ;  /* 0x0000001b1b007223 */ /* 0x000fc80000000100 */
[----:B------:R-:W-:-:S07]  /*60c0*/  FFMA R27, R0, R2, R27 ;  /* 0x00000002001b7223 */ /* 0x000fce000000001b */
.L_x_195:
[----:B------:R-:W-:Y:S05]  /*60d0*/  BSYNC.RECONVERGENT B5 ;  /* 0x0000000000057941 */ /* 0x000fea0003800200 */
.L_x_193:
[----:B------:R-:W-:Y:S01]  /*60e0*/  FMNMX R27, R27, R19, !PT ;  /* 0x000000131b1b7209 */ /* 0x000fe20007800000 */
[----:B----4-:R-:W-:-:S04]  /*60f0*/  IMAD.WIDE R2, R15, 0x4, R10 ;  /* 0x000000040f027825 */ /* 0x010fc800078e020a */
[----:B------:R-:W-:Y:S01]  /*6100*/  IMAD.WIDE R18, R17, 0x4, R10 ;  /* 0x0000000411127825 */ /* 0x000fe200078e020a */
[----:B------:R0:W-:Y:S04]  /*6110*/  STG.E desc[UR10][R2.64], R27 ;  /* 0x0000001b02007986 */ /* 0x0001e8000c10190a */
[----:B------:R0:W-:Y:S02]  /*6120*/  STG.E desc[UR10][R18.64], R27 ;  /* 0x0000001b12007986 */ /* 0x0001e4000c10190a */
.L_x_189:
[----:B-12---:R-:W-:Y:S05]  /*6130*/  BSYNC.RECONVERGENT B4 ;  /* 0x0000000000047941 */ /* 0x006fea0003800200 */
.L_x_188:
[----:B------:R-:W-:Y:S02]  /*6140*/  IADD3 R14, PT, PT, R14, 0x1, RZ ;  /* 0x000000010e0e7810 */ /* 0x000fe40007ffe0ff */
[----:B------:R-:W-:Y:S02]  /*6150*/  IADD3 R16, PT, PT, R16, 0x4, RZ ;  /* 0x0000000410107810 */ /* 0x000fe40007ffe0ff */
[----:B------:R-:W-:Y:S02]  /*6160*/  IADD3 R17, PT, PT, R17, UR15, RZ ;  /* 0x0000000f11117c10 */ /* 0x000fe4000fffe0ff */
[----:B------:R-:W-:Y:S01]  /*6170*/  IADD3 R15, PT, PT, R15, 0x1, RZ ;  /* 0x000000010f0f7810 */ /* 0x000fe20007ffe0ff */
[----:B------:R-:W-:Y:S06]  /*6180*/  @P0 BRA `(.L_x_196) ;  /* 0xfffffffc000c0947 */ /* 0x000fec000383ffff */
[----:B------:R-:W-:Y:S05]  /*6190*/  BSYNC.RECONVERGENT B3 ;  /* 0x0000000000037941 */ /* 0x000fea0003800200 */
.L_x_187:
[----:B------:R-:W-:-:S07]  /*61a0*/  IADD3 R12, PT, PT, R14, 0x1, RZ ;  /* 0x000000010e0c7810 */ /* 0x000fce0007ffe0ff */
.L_x_186:
[----:B012---:R-:W-:Y:S05]  /*61b0*/  BSYNC.RECONVERGENT B2 ;  /* 0x0000000000027941 */ /* 0x007fea0003800200 */
.L_x_185:
[----:B----4-:R-:W0:Y:S08]  /*61c0*/  LDC R3, c[0x0][0x360] ;  /* 0x0000d800ff037b82 */ /* 0x010e300000000800 */
[----:B------:R-:W1:Y:S01]  /*61d0*/  LDC.64 R10, c[0x0][0x3a8] ;  /* 0x0000ea00ff0a7b82 */ /* 0x000e620000000a00 */
[----:B0-----:R-:W-:-:S04]  /*61e0*/  IADD3 R4, PT, PT, R3, -0x2, -R4 ;  /* 0xfffffffe03047810 */ /* 0x001fc80007ffe804 */
[----:B------:R-:W-:-:S13]  /*61f0*/  ISETP.GE.U32.AND P0, PT, R4, 0x3, PT ;  /* 0x000000030400780c */ /* 0x000fda0003f06070 */
[----:B-1----:R-:W-:Y:S05]  /*6200*/  @!P0 BRA `(.L_x_162) ;  /* 0x0000000c00688947 */ /* 0x002fea0003800000 */
.L_x_229:
[----:B0-----:R-:W0:Y:S01]  /*6210*/  S2UR UR5, SR_CgaCtaId ;  /* 0x00000000000579c3 */ /* 0x001e220000008800 */
[C---:B------:R-:W-:Y:S01]  /*6220*/  IADD3 R4, PT, PT, R12.reuse, UR12, RZ ;  /* 0x0000000c0c047c10 */ /* 0x040fe2000fffe0ff */
[----:B------:R-:W-:Y:S01]  /*6230*/  UMOV UR4, 0x400 ;  /* 0x0000040000047882 */ /* 0x000fe20000000000 */
[----:B------:R-:W-:Y:S01]  /*6240*/  MOV R19, UR20 ;  /* 0x0000001400137c02 */ /* 0x000fe20008000f00 */
[----:B------:R-:W-:Y:S01]  /*6250*/  BSSY.RECONVERGENT B2, `(.L_x_197) ;  /* 0x0000037000027945 */ /* 0x000fe20003800200 */
[----:B---3--:R-:W-:Y:S02]  /*6260*/  LEA R13, R12, UR8, 0x2 ;  /* 0x000000080c0d7c11 */ /* 0x008fe4000f8e10ff */
[-C--:B------:R-:W-:Y:S01]  /*6270*/  ISETP.GE.AND P0, PT, R4, R19.reuse, PT ;  /* 0x000000130400720c */ /* 0x080fe20003f06270 */
[----:B-12---:R-:W-:-:S04]  /*6280*/  IMAD R15, R5, R19, R4 ;  /* 0x00000013050f7224 */ /* 0x006fc800078e0204 */
[----:B------:R-:W-:Y:S01]  /*6290*/  IMAD.WIDE R14, R15, 0x4, R10 ;  /* 0x000000040f0e7825 */ /* 0x000fe200078e020a */
[----:B0-----:R-:W-:-:S06]  /*62a0*/  ULEA UR4, UR5, UR4, 0x18 ;  /* 0x0000000405047291 */ /* 0x001fcc000f8ec0ff */
[----:B------:R-:W-:Y:S01]  /*62b0*/  LEA R16, R12, UR4, 0x2 ;  /* 0x000000040c107c11 */ /* 0x000fe2000f8e10ff */
[----:B------:R-:W-:Y:S06]  /*62c0*/  @P0 BRA `(.L_x_198) ;  /* 0x0000000000bc0947 */ /* 0x000fec0003800000 */
        /* <DEDUP_REMOVED lines=20> */
.L_x_200:
[----:B------:R-:W-:Y:S01]  /*6410*/  FMUL.FTZ R18, R3, R20 ;  /* 0x0000001403127220 */ /* 0x000fe20000410000 */
[----:B------:R-:W-:-:S03]  /*6420*/  FMUL.FTZ R0, R20, 0.5 ;  /* 0x3f00000014007820 */ /* 0x000fc60000410000 */
[----:B------:R-:W-:-:S04]  /*6430*/  FFMA R3, -R18, R18, R3 ;  /* 0x0000001212037223 */ /* 0x000fc80000000103 */
[----:B------:R-:W-:-:S07]  /*6440*/  FFMA R18, R3, R0, R18 ;  /* 0x0000000003127223 */ /* 0x000fce0000000012 */
.L_x_201:
[----:B------:R-:W-:Y:S05]  /*6450*/  BSYNC.RECONVERGENT B3 ;  /* 0x0000000000037941 */ /* 0x000fea0003800200 */
.L_x_199:
        /* <DEDUP_REMOVED lines=11> */
.L_x_203:
[----:B------:R-:W-:Y:S01]  /*6510*/  FMUL.FTZ R27, R0, R3 ;  /* 0x00000003001b7220 */ /* 0x000fe20000410000 */
[----:B------:R-:W-:-:S03]  /*6520*/  FMUL.FTZ R2, R3, 0.5 ;  /* 0x3f00000003027820 */ /* 0x000fc60000410000 */
[----:B------:R-:W-:-:S04]  /*6530*/  FFMA R0, -R27, R27, R0 ;  /* 0x0000001b1b007223 */ /* 0x000fc80000000100 */
[----:B------:R-:W-:-:S07]  /*6540*/  FFMA R27, R0, R2, R27 ;  /* 0x00000002001b7223 */ /* 0x000fce000000001b */
.L_x_204:
[----:B------:R-:W-:Y:S05]  /*6550*/  BSYNC.RECONVERGENT B3 ;  /* 0x0000000000037941 */ /* 0x000fea0003800200 */
.L_x_202:
[----:B------:R-:W-:Y:S02]  /*6560*/  MOV R19, UR20 ;  /* 0x0000001400137c02 */ /* 0x000fe40008000f00 */
[----:B------:R-:W-:-:S03]  /*6570*/  FMNMX R27, R27, R18, !PT ;  /* 0x000000121b1b7209 */ /* 0x000fc60007800000 */
[----:B------:R-:W-:Y:S02]  /*6580*/  IMAD R3, R4, R19, R5 ;  /* 0x0000001304037224 */ /* 0x000fe400078e0205 */
[----:B------:R0:W-:Y:S02]  /*6590*/  STG.E desc[UR10][R14.64], R27 ;  /* 0x0000001b0e007986 */ /* 0x0001e4000c10190a */
[----:B------:R-:W-:-:S05]  /*65a0*/  IMAD.WIDE R2, R3, 0x4, R10 ;  /* 0x0000000403027825 */ /* 0x000fca00078e020a */
[----:B------:R0:W-:Y:S02]  /*65b0*/  STG.E desc[UR10][R2.64], R27 ;  /* 0x0000001b02007986 */ /* 0x0001e4000c10190a */
.L_x_198:
[----:B------:R-:W-:Y:S05]  /*65c0*/  BSYNC.RECONVERGENT B2 ;  /* 0x0000000000027941 */ /* 0x000fea0003800200 */
.L_x_197:
[----:B------:R-:W-:Y:S01]  /*65d0*/  IADD3 R18, PT, PT, R4, 0x1, RZ ;  /* 0x0000000104127810 */ /* 0x000fe20007ffe0ff */
[----:B------:R-:W-:Y:S03]  /*65e0*/  BSSY.RECONVERGENT B2, `(.L_x_205) ;  /* 0x0000032000027945 */ /* 0x000fe60003800200 */
[----:B------:R-:W-:-:S13]  /*65f0*/  ISETP.GE.AND P0, PT, R18, R19, PT ;  /* 0x000000131200720c */ /* 0x000fda0003f06270 */
[----:B------:R-:W-:Y:S05]  /*6600*/  @P0 BRA `(.L_x_206) ;  /* 0x0000000000bc0947 */ /* 0x000fea0003800000 */
[----:B------:R-:W1:Y:S01]  /*6610*/  LDS R0, [R13+0x4] ;  /* 0x000004000d007984 */ /* 0x000e620000000800 */
[----:B------:R-:W-:Y:S03]  /*6620*/  BSSY.RECONVERGENT B3, `(.L_x_207) ;  /* 0x0000017000037945 */ /* 0x000fe60003800200 */
[----:B0-----:R-:W0:Y:S04]  /*6630*/  LDS R3, [R16+0x4] ;  /* 0x0000040010037984 */ /* 0x001e280000000800 */
[----:B------:R-:W2:Y:S04]  /*6640*/  LDS R19, [R16+UR14+0x4] ;  /* 0x0000040e10137984 */ /* 0x000ea80008000800 */
[----:B------:R-:W3:Y:S01]  /*6650*/  LDS R2, [R13+UR14+0x4] ;  /* 0x0000040e0d027984 */ /* 0x000ee20008000800 */
[----:B-1----:R-:W-:Y:S01]  /*6660*/  FADD R0, R7, -R0 ;  /* 0x8000000007007221 */ /* 0x002fe20000000000 */
[----:B0-----:R-:W-:-:S03]  /*6670*/  FADD R3, R6, -R3 ;  /* 0x8000000306037221 */ /* 0x001fc60000000000 */
        /* <DEDUP_REMOVED lines=13> */
.L_x_208:
[----:B------:R-:W-:Y:S01]  /*6750*/  FMUL.FTZ R17, R22, R3 ;  /* 0x0000000316117220 */ /* 0x000fe20000410000 */
[----:B------:R-:W-:-:S03]  /*6760*/  FMUL.FTZ R2, R3, 0.5 ;  /* 0x3f00000003027820 */ /* 0x000fc60000410000 */
[----:B------:R-:W-:-:S04]  /*6770*/  FFMA R0, -R17, R17, R22 ;  /* 0x0000001111007223 */ /* 0x000fc80000000116 */
[----:B------:R-:W-:-:S07]  /*6780*/  FFMA R17, R0, R2, R17 ;  /* 0x0000000200117223 */ /* 0x000fce0000000011 */
.L_x_209:
[----:B------:R-:W-:Y:S05]  /*6790*/  BSYNC.RECONVERGENT B3 ;  /* 0x0000000000037941 */ /* 0x000fea0003800200 */
.L_x_207:
        /* <DEDUP_REMOVED lines=11> */
.L_x_211:
[----:B------:R-:W-:Y:S01]  /*6850*/  FMUL.FTZ R27, R0, R3 ;  /* 0x00000003001b7220 */ /* 0x000fe20000410000 */
[----:B------:R-:W-:-:S03]  /*6860*/  FMUL.FTZ R2, R3, 0.5 ;  /* 0x3f00000003027820 */ /* 0x000fc60000410000 */
[----:B------:R-:W-:-:S04]  /*6870*/  FFMA R0, -R27, R27, R0 ;  /* 0x0000001b1b007223 */ /* 0x000fc80000000100 */
[----:B------:R-:W-:-:S07]  /*6880*/  FFMA R27, R0, R2, R27 ;  /* 0x00000002001b7223 */ /* 0x000fce000000001b */
.L_x_212:
[----:B------:R-:W-:Y:S05]  /*6890*/  BSYNC.RECONVERGENT B3 ;  /* 0x0000000000037941 */ /* 0x000fea0003800200 */
.L_x_210:
[----:B------:R-:W-:Y:S02]  /*68a0*/  MOV R19, UR20 ;  /* 0x0000001400137c02 */ /* 0x000fe40008000f00 */
[----:B------:R-:W-:-:S03]  /*68b0*/  FMNMX R17, R27, R17, !PT ;  /* 0x000000111b117209 */ /* 0x000fc60007800000 */
[----:B------:R-:W-:Y:S02]  /*68c0*/  IMAD R3, R18, R19, R5 ;  /* 0x0000001312037224 */ /* 0x000fe400078e0205 */
[----:B------:R1:W-:Y:S02]  /*68d0*/  STG.E desc[UR10][R14.64+0x4], R17 ;  /* 0x000004110e007986 */ /* 0x0003e4000c10190a */
[----:B------:R-:W-:-:S05]  /*68e0*/  IMAD.WIDE R2, R3, 0x4, R10 ;  /* 0x0000000403027825 */ /* 0x000fca00078e020a */
[----:B------:R1:W-:Y:S02]  /*68f0*/  STG.E desc[UR10][R2.64], R17 ;  /* 0x0000001102007986 */ /* 0x0003e4000c10190a */
.L_x_206:
[----:B------:R-:W-:Y:S05]  /*6900*/  BSYNC.RECONVERGENT B2 ;  /* 0x0000000000027941 */ /* 0x000fea0003800200 */
.L_x_205:
[----:B------:R-:W-:Y:S01]  /*6910*/  IADD3 R18, PT, PT, R4, 0x2, RZ ;  /* 0x0000000204127810 */ /* 0x000fe20007ffe0ff */
[----:B------:R-:W-:Y:S03]  /*6920*/  BSSY.RECONVERGENT B2, `(.L_x_213) ;  /* 0x0000032000027945 */ /* 0x000fe60003800200 */
[----:B------:R-:W-:-:S13]  /*6930*/  ISETP.GE.AND P0, PT, R18, R19, PT ;  /* 0x000000131200720c */ /* 0x000fda0003f06270 */
[----:B------:R-:W-:Y:S05]  /*6940*/  @P0 BRA `(.L_x_214) ;  /* 0x0000000000bc0947 */ /* 0x000fea0003800000 */
[----:B------:R-:W2:Y:S01]  /*6950*/  LDS R0, [R13+0x8] ;  /* 0x000008000d007984 */ /* 0x000ea20000000800 */
[----:B------:R-:W-:Y:S03]  /*6960*/  BSSY.RECONVERGENT B3, `(.L_x_215) ;  /* 0x0000017000037945 */ /* 0x000fe60003800200 */
[----:B01----:R-:W0:Y:S04]  /*6970*/  LDS R3, [R16+0x8] ;  /* 0x0000080010037984 */ /* 0x003e280000000800 */
[----:B------:R-:W1:Y:S04]  /*6980*/  LDS R19, [R16+UR14+0x8] ;  /* 0x0000080e10137984 */ /* 0x000e680008000800 */
[----:B------:R-:W3:Y:S01]  /*6990*/  LDS R2, [R13+UR14+0x8] ;  /* 0x0000080e0d027984 */ /* 0x000ee20008000800 */
[----:B--2---:R-:W-:Y:S01]  /*69a0*/  FADD R0, R7, -R0 ;  /* 0x8000000007007221 */ /* 0x004fe20000000000 */
[----:B0-----:R-:W-:-:S03]  /*69b0*/  FADD R3, R6, -R3 ;  /* 0x8000000306037221 */ /* 0x001fc60000000000 */
[----:B------:R-:W-:Y:S01]  /*69c0*/  FMUL R0, R0, R0 ;  /* 0x0000000000007220 */ /* 0x000fe20000400000 */
[----:B-1----:R-:W-:-:S03]  /*69d0*/  FADD R19, R8, -R19 ;  /* 0x8000001308137221 */ /* 0x002fc60000000000 */
        /* <DEDUP_REMOVED lines=11> */
.L_x_216:
[----:B------:R-:W-:Y:S01]  /*6a90*/  FMUL.FTZ R17, R22, R3 ;  /* 0x0000000316117220 */ /* 0x000fe20000410000 */
[----:B------:R-:W-:-:S03]  /*6aa0*/  FMUL.FTZ R2, R3, 0.5 ;  /* 0x3f00000003027820 */ /* 0x000fc60000410000 */
[----:B------:R-:W-:-:S04]  /*6ab0*/  FFMA R0, -R17, R17, R22 ;  /* 0x0000001111007223 */ /* 0x000fc80000000116 */
[----:B------:R-:W-:-:S07]  /*6ac0*/  FFMA R17, R0, R2, R17 ;  /* 0x0000000200117223 */ /* 0x000fce0000000011 */
.L_x_217:
[----:B------:R-:W-:Y:S05]  /*6ad0*/  BSYNC.RECONVERGENT B3 ;  /* 0x0000000000037941 */ /* 0x000fea0003800200 */
.L_x_215:
        /* <DEDUP_REMOVED lines=11> */
.L_x_219:
[----:B------:R-:W-:Y:S01]  /*6b90*/  FMUL.FTZ R27, R0, R3 ;  /* 0x00000003001b7220 */ /* 0x000fe20000410000 */
[----:B------:R-:W-:-:S03]  /*6ba0*/  FMUL.FTZ R2, R3, 0.5 ;  /* 0x3f00000003027820 */ /* 0x000fc60000410000 */
[----:B------:R-:W-:-:S04]  /*6bb0*/  FFMA R0, -R27, R27, R0 ;  /* 0x0000001b1b007223 */ /* 0x000fc80000000100 */
[----:B------:R-:W-:-:S07]  /*6bc0*/  FFMA R27, R0, R2, R27 ;  /* 0x00000002001b7223 */ /* 0x000fce000000001b */
.L_x_220:
[----:B------:R-:W-:Y:S05]  /*6bd0*/  BSYNC.RECONVERGENT B3 ;  /* 0x0000000000037941 */ /* 0x000fea0003800200 */
.L_x_218:
[----:B------:R-:W-:Y:S02]  /*6be0*/  MOV R19, UR20 ;  /* 0x0000001400137c02 */ /* 0x000fe40008000f00 */
[----:B------:R-:W-:-:S03]  /*6bf0*/  FMNMX R17, R27, R17, !PT ;  /* 0x000000111b117209 */ /* 0x000fc60007800000 */
[----:B------:R-:W-:Y:S02]  /*6c00*/  IMAD R3, R18, R19, R5 ;  /* 0x0000001312037224 */ /* 0x000fe400078e0205 */
[----:B------:R2:W-:Y:S02]  /*6c10*/  STG.E desc[UR10][R14.64+0x8], R17 ;  /* 0x000008110e007986 */ /* 0x0005e4000c10190a */
[----:B------:R-:W-:-:S05]  /*6c20*/  IMAD.WIDE R2, R3, 0x4, R10 ;  /* 0x0000000403027825 */ /* 0x000fca00078e020a */
[----:B------:R2:W-:Y:S02]  /*6c30*/  STG.E desc[UR10][R2.64], R17 ;  /* 0x0000001102007986 */ /* 0x0005e4000c10190a */
.L_x_214:
[----:B------:R-:W-:Y:S05]  /*6c40*/  BSYNC.RECONVERGENT B2 ;  /* 0x0000000000027941 */ /* 0x000fea0003800200 */
.L_x_213:
[----:B------:R-:W-:Y:S01]  /*6c50*/  IADD3 R4, PT, PT, R4, 0x3, RZ ;  /* 0x0000000304047810 */ /* 0x000fe20007ffe0ff */
[----:B------:R-:W-:Y:S03]  /*6c60*/  BSSY.RECONVERGENT B2, `(.L_x_221) ;  /* 0x0000031000027945 */ /* 0x000fe60003800200 */
[----:B------:R-:W-:-:S13]  /*6c70*/  ISETP.GE.AND P0, PT, R4, R19, PT ;  /* 0x000000130400720c */ /* 0x000fda0003f06270 */
[----:B------:R-:W-:Y:S05]  /*6c80*/  @P0 BRA `(.L_x_222) ;  /* 0x0000000000b80947 */ /* 0x000fea0003800000 */
[----:B------:R-:W3:Y:S01]  /*6c90*/  LDS R0, [R13+0xc] ;  /* 0x00000c000d007984 */ /* 0x000ee20000000800 */
[----:B------:R-:W-:Y:S03]  /*6ca0*/  BSSY.RECONVERGENT B3, `(.L_x_223) ;  /* 0x0000017000037945 */ /* 0x000fe60003800200 */
[----:B012---:R-:W0:Y:S04]  /*6cb0*/  LDS R3, [R16+0xc] ;  /* 0x00000c0010037984 */ /* 0x007e280000000800 */
[----:B------:R-:W1:Y:S04]  /*6cc0*/  LDS R17, [R16+UR14+0xc] ;  /* 0x00000c0e10117984 */ /* 0x000e680008000800 */
[----:B------:R-:W2:Y:S01]  /*6cd0*/  LDS R2, [R13+UR14+0xc] ;  /* 0x00000c0e0d027984 */ /* 0x000ea20008000800 */
[----:B---3--:R-:W-:Y:S01]  /*6ce0*/  FADD R0, R7, -R0 ;  /* 0x8000000007007221 */ /* 0x008fe20000000000 */
[----:B0-----:R-:W-:-:S03]  /*6cf0*/  FADD R3, R6, -R3 ;  /* 0x8000000306037221 */ /* 0x001fc60000000000 */
[----:B------:R-:W-:Y:S01]  /*6d00*/  FMUL R0, R0, R0 ;  /* 0x0000000000007220 */ /* 0x000fe20000400000 */
[----:B-1----:R-:W-:-:S03]  /*6d10*/  FADD R17, R8, -R17 ;  /* 0x8000001108117221 */ /* 0x002fc60000000000 */
[----:B------:R-:W-:Y:S01]  /*6d20*/  FFMA R20, R3, R3, R0 ;  /* 0x0000000303147223 */ /* 0x000fe20000000000 */
[----:B--2---:R-:W-:-:S03]  /*6d30*/  FADD R18, R9, -R2 ;  /* 0x8000000209127221 */ /* 0x004fc60000000000 */
        /* <DEDUP_REMOVED lines=9> */
.L_x_224:
[----:B------:R-:W-:Y:S01]  /*6dd0*/  FMUL.FTZ R13, R20, R3 ;  /* 0x00000003140d7220 */ /* 0x000fe20000410000 */
[----:B------:R-:W-:-:S03]  /*6de0*/  FMUL.FTZ R2, R3, 0.5 ;  /* 0x3f00000003027820 */ /* 0x000fc60000410000 */
[----:B------:R-:W-:-:S04]  /*6df0*/  FFMA R0, -R13, R13, R20 ;  /* 0x0000000d0d007223 */ /* 0x000fc80000000114 */
[----:B------:R-:W-:-:S07]  /*6e00*/  FFMA R13, R0, R2, R13 ;  /* 0x00000002000d7223 */ /* 0x000fce000000000d */
.L_x_225:
[----:B------:R-:W-:Y:S05]  /*6e10*/  BSYNC.RECONVERGENT B3 ;  /* 0x0000000000037941 */ /* 0x000fea0003800200 */
.L_x_223:
        /* <DEDUP_REMOVED lines=11> */
.L_x_227:
[----:B------:R-:W-:Y:S01]  /*6ed0*/  FMUL.FTZ R27, R0, R3 ;  /* 0x00000003001b7220 */ /* 0x000fe20000410000 */
[----:B------:R-:W-:-:S03]  /*6ee0*/  FMUL.FTZ R2, R3, 0.5 ;  /* 0x3f00000003027820 */ /* 0x000fc60000410000 */
[----:B------:R-:W-:-:S04]  /*6ef0*/  FFMA R0, -R27, R27, R0 ;  /* 0x0000001b1b007223 */ /* 0x000fc80000000100 */
[----:B------:R-:W-:-:S07]  /*6f00*/  FFMA R27, R0, R2, R27 ;  /* 0x00000002001b7223 */ /* 0x000fce000000001b */
.L_x_228:
[----:B------:R-:W-:Y:S05]  /*6f10*/  BSYNC.RECONVERGENT B3 ;  /* 0x0000000000037941 */ /* 0x000fea0003800200 */
.L_x_226:
[----:B------:R-:W-:Y:S01]  /*6f20*/  IMAD R3, R4, UR20, R5 ;  /* 0x0000001404037c24 */ /* 0x000fe2000f8e0205 */
[----:B------:R-:W-:-:S03]  /*6f30*/  FMNMX R13, R27, R13, !PT ;  /* 0x0000000d1b0d7209 */ /* 0x000fc60007800000 */
[----:B------:R-:W-:Y:S02]  /*6f40*/  IMAD.WIDE R2, R3, 0x4, R10 ;  /* 0x0000000403027825 */ /* 0x000fe400078e020a */
[----:B------:R3:W-:Y:S04]  /*6f50*/  STG.E desc[UR10][R14.64+0xc], R13 ;  /* 0x00000c0d0e007986 */ /* 0x0007e8000c10190a */
[----:B------:R3:W-:Y:S02]  /*6f60*/  STG.E desc[UR10][R2.64], R13 ;  /* 0x0000000d02007986 */ /* 0x0007e4000c10190a */
.L_x_222:
[----:B------:R-:W-:Y:S05]  /*6f70*/  BSYNC.RECONVERGENT B2 ;  /* 0x0000000000027941 */ /* 0x000fea0003800200 */
.L_x_221:
[----:B------:R-:W-:-:S04]  /*6f80*/  IADD3 R12, PT, PT, R12, 0x4, RZ ;  /* 0x000000040c0c7810 */ /* 0x000fc80007ffe0ff */
[----:B------:R-:W-:-:S13]  /*6f90*/  ISETP.NE.AND P0, PT, R12, UR13, PT ;  /* 0x0000000d0c007c0c */ /* 0x000fda000bf05270 */
[----:B------:R-:W-:Y:S05]  /*6fa0*/  @P0 BRA `(.L_x_229) ;  /* 0xfffffff000980947 */ /* 0x000fea000383ffff */
.L_x_162:
[----:B------:R-:W-:Y:S05]  /*6fb0*/  BSYNC.RECONVERGENT B1 ;  /* 0x0000000000017941 */ /* 0x000fea0003800200 */
.L_x_151:
[----:B------:R-:W-:Y:S05]  /*6fc0*/  BRA `(.L_x_149) ;  /* 0x0000001000d87947 */ /* 0x000fea0003800000 */
.L_x_150:
        /* <DEDUP_REMOVED lines=20> */
.L_x_240:
[----:B------:R-:W-:Y:S01]  /*7110*/  IADD3 R13, PT, PT, R13, 0x1, RZ ;  /* 0x000000010d0d7810 */ /* 0x000fe20007ffe0ff */
[----:B------:R-:W-:Y:S01]  /*7120*/  BSSY.RECONVERGENT B5, `(.L_x_233) ;  /* 0x0000037000057945 */ /* 0x000fe20003800200 */
[----:B------:R-:W-:Y:S02]  /*7130*/  IADD3 R17, PT, PT, R17, 0x1, RZ ;  /* 0x0000000111117810 */ /* 0x000fe40007ffe0ff */
[----:B0-----:R-:W-:Y:S02]  /*7140*/  ISETP.GE.AND P0, PT, R13, UR16, PT ;  /* 0x000000100d007c0c */ /* 0x001fe4000bf06270 */
[----:B------:R-:W-:-:S11]  /*7150*/  ISETP.NE.AND P2, PT, R17, RZ, PT ;  /* 0x000000ff1100720c */ /* 0x000fd60003f45270 */
[----:B------:R-:W-:Y:S05]  /*7160*/  @P0 BRA `(.L_x_234) ;  /* 0x0000000000c80947 */ /* 0x000fea0003800000 */
[----:B------:R-:W0:Y:S01]  /*7170*/  LDC R3, c[0x0][0x360] ;  /* 0x0000d800ff037b82 */ /* 0x000e220000000800 */
[----:B------:R-:W-:Y:S01]  /*7180*/  LDS R21, [R16+UR14] ;  /* 0x0000000e10157984 */ /* 0x000fe20008000800 */
[----:B------:R-:W-:Y:S01]  /*7190*/  BSSY.RECONVERGENT B6, `(.L_x_235) ;  /* 0x000001e000067945 */ /* 0x000fe20003800200 */
[C---:B0-----:R-:W-:Y:S01]  /*71a0*/  IMAD R20, R3.reuse, 0xc, R16 ;  /* 0x0000000c03147824 */ /* 0x041fe200078e0210 */
[CC--:B------:R-:W-:Y:S02]  /*71b0*/  LEA R22, R3.reuse, R16.reuse, 0x4 ;  /* 0x0000001003167211 */ /* 0x0c0fe400078e20ff */
[----:B------:R-:W-:Y:S02]  /*71c0*/  LEA R2, R3, R16, 0x2 ;  /* 0x0000001003027211 */ /* 0x000fe400078e10ff */
[----:B------:R-:W0:Y:S04]  /*71d0*/  LDS R3, [R16] ;  /* 0x0000000010037984 */ /* 0x000e280000000800 */
[----:B------:R-:W3:Y:S04]  /*71e0*/  LDS R23, [R22] ;  /* 0x0000000016177984 */ /* 0x000ee80000000800 */
[----:B------:R-:W5:Y:S04]  /*71f0*/  LDS R20, [R20] ;  /* 0x0000000014147984 */ /* 0x000f680000000800 */
[----:B------:R-:W1:Y:S01]  /*7200*/  LDS R2, [R2] ;  /* 0x0000000002027984 */ /* 0x000e620000000800 */
[----:B0-----:R-:W-:Y:S01]  /*7210*/  FADD R3, R6, -R3 ;  /* 0x8000000306037221 */ /* 0x001fe20000000000 */
[----:B---3--:R-:W-:Y:S01]  /*7220*/  FMUL R0, R10, R23 ;  /* 0x000000170a007220 */ /* 0x008fe20000400000 */
[----:B------:R-:W-:Y:S01]  /*7230*/  FADD R23, R8, -R21 ;  /* 0x8000001508177221 */ /* 0x000fe20000000000 */
[----:B-----5:R-:W-:-:S02]  /*7240*/  FADD R24, R9, -R20 ;  /* 0x8000001409187221 */ /* 0x020fc40000000000 */
[----:B------:R-:W0:Y:S01]  /*7250*/  MUFU.RCP R25, R0 ;  /* 0x0000000000197308 */ /* 0x000e220000001000 */
[----:B-1----:R-:W-:Y:S01]  /*7260*/  FADD R21, R7, -R2 ;  /* 0x8000000207157221 */ /* 0x002fe20000000000 */
[----:B------:R-:W-:-:S03]  /*7270*/  FMUL R24, R24, R24 ;  /* 0x0000001818187220 */ /* 0x000fc60000400000 */
[----:B------:R-:W-:Y:S01]  /*7280*/  FMUL R20, R21, R21 ;  /* 0x0000001515147220 */ /* 0x000fe20000400000 */
[----:B------:R-:W-:-:S03]  /*7290*/  FFMA R24, R23, R23, R24 ;  /* 0x0000001717187223 */ /* 0x000fc60000000018 */
[----:B------:R-:W-:Y:S01]  /*72a0*/  FFMA R3, R3, R3, R20 ;  /* 0x0000000303037223 */ /* 0x000fe20000000014 */
[----:B------:R-:W-:-:S04]  /*72b0*/  FMUL R24, R11, R24 ;  /* 0x000000180b187220 */ /* 0x000fc80000400000 */
[----:B------:R-:W-:Y:S01]  /*72c0*/  FFMA R3, R3, UR17, R24 ;  /* 0x0000001103037c23 */ /* 0x000fe20008000018 */
[----:B0-----:R-:W-:-:S03]  /*72d0*/  FFMA R2, -R0, R25, 1 ;  /* 0x3f80000000027423 */ /* 0x001fc60000000119 */
[----:B------:R-:W0:Y:S01]  /*72e0*/  FCHK P0, R3, R0 ;  /* 0x0000000003007302 */ /* 0x000e220000000000 */
[----:B------:R-:W-:-:S04]  /*72f0*/  FFMA R2, R25, R2, R25 ;  /* 0x0000000219027223 */ /* 0x000fc80000000019 */
[----:B------:R-:W-:-:S04]  /*7300*/  FFMA R21, R3, R2, RZ ;  /* 0x0000000203157223 */ /* 0x000fc800000000ff */
[----:B------:R-:W-:-:S04]  /*7310*/  FFMA R20, -R0, R21, R3 ;  /* 0x0000001500147223 */ /* 0x000fc80000000103 */
[----:B------:R-:W-:Y:S01]  /*7320*/  FFMA R2, R2, R20, R21 ;  /* 0x0000001402027223 */ /* 0x000fe20000000015 */
[----:B0-----:R-:W-:Y:S06]  /*7330*/  @!P0 BRA `(.L_x_236) ;  /* 0x00000000000c8947 */ /* 0x001fec0003800000 */
[----:B------:R-:W-:-:S07]  /*7340*/  MOV R2, 0x7360 ;  /* 0x0000736000027802 */ /* 0x000fce0000000f00 */
[----:B--2-4-:R-:W-:Y:S05]  /*7350*/  CALL.REL.NOINC `($__internal_1_$__cuda_sm3x_div_rn_noftz_f32_slowpath) ;  /* 0x0000001000587944 */ /* 0x014fea0003c00000 */
[----:B------:R-:W-:-:S07]  /*7360*/  MOV R2, R0 ;  /* 0x0000000000027202 */ /* 0x000fce0000000f00 */
.L_x_236:
[----:B--2---:R-:W-:Y:S05]  /*7370*/  BSYNC.RECONVERGENT B6 ;  /* 0x0000000000067941 */ /* 0x004fea0003800200 */
.L_x_235:
[----:B------:R-:W-:Y:S01]  /*7380*/  IADD3 R0, PT, PT, R2, -0xd000000, RZ ;  /* 0xf300000002007810 */ /* 0x000fe20007ffe0ff */
[----:B------:R0:W1:Y:S01]  /*7390*/  MUFU.RSQ R3, R2 ;  /* 0x0000000200037308 */ /* 0x0000620000001400 */
[----:B------:R-:W-:Y:S02]  /*73a0*/  BSSY.RECONVERGENT B1, `(.L_x_237) ;  /* 0x000000a000017945 */ /* 0x000fe40003800200 */
[----:B------:R-:W-:-:S13]  /*73b0*/  ISETP.GT.U32.AND P0, PT, R0, 0x727fffff, PT ;  /* 0x727fffff0000780c */ /* 0x000fda0003f04070 */
[----:B0-----:R-:W-:Y:S05]  /*73c0*/  @!P0 BRA `(.L_x_238) ;  /* 0x00000000000c8947 */ /* 0x001fea0003800000 */
[----:B------:R-:W-:-:S07]  /*73d0*/  MOV R0, 0x73f0 ;  /* 0x000073f000007802 */ /* 0x000fce0000000f00 */
[----:B-1--4-:R-:W-:Y:S05]  /*73e0*/  CALL.REL.NOINC `($__internal_0_$__cuda_sm20_sqrt_rn_f32_slowpath) ;  /* 0x0000000c00dc7944 */ /* 0x012fea0003c00000 */
[----:B------:R-:W-:Y:S05]  /*73f0*/  BRA `(.L_x_239) ;  /* 0x0000000000107947 */ /* 0x000fea0003800000 */
.L_x_238:
[C---:B-1----:R-:W-:Y:S01]  /*7400*/  FMUL.FTZ R27, R3.reuse, R2 ;  /* 0x00000002031b7220 */ /* 0x042fe20000410000 */
[----:B------:R-:W-:-:S03]  /*7410*/  FMUL.FTZ R0, R3, 0.5 ;  /* 0x3f00000003007820 */ /* 0x000fc60000410000 */
[----:B------:R-:W-:-:S04]  /*7420*/  FFMA R2, -R27, R27, R2 ;  /* 0x0000001b1b027223 */ /* 0x000fc80000000102 */
[----:B------:R-:W-:-:S07]  /*7430*/  FFMA R27, R2, R0, R27 ;  /* 0x00000000021b7223 */ /* 0x000fce000000001b */
.L_x_239:
[----:B------:R-:W-:Y:S05]  /*7440*/  BSYNC.RECONVERGENT B1 ;  /* 0x0000000000017941 */ /* 0x000fea0003800200 */
.L_x_237:
[----:B----4-:R-:W-:-:S04]  /*7450*/  IMAD.WIDE R2, R14, 0x4, R18 ;  /* 0x000000040e027825 */ /* 0x010fc800078e0212 */
[----:B------:R-:W-:Y:S01]  /*7460*/  IMAD.WIDE R20, R15, 0x4, R18 ;  /* 0x000000040f147825 */ /* 0x000fe200078e0212 */
[----:B------:R0:W-:Y:S04]  /*7470*/  STG.E desc[UR10][R2.64], R27 ;  /* 0x0000001b02007986 */ /* 0x0001e8000c10190a */
[----:B------:R0:W-:Y:S02]  /*7480*/  STG.E desc[UR10][R20.64], R27 ;  /* 0x0000001b14007986 */ /* 0x0001e4000c10190a */
.L_x_234:
[----:B-12---:R-:W-:Y:S05]  /*7490*/  BSYNC.RECONVERGENT B5 ;  /* 0x0000000000057941 */ /* 0x006fea0003800200 */
.L_x_233:
[----:B------:R-:W-:Y:S02]  /*74a0*/  IADD3 R12, PT, PT, R12, 0x1, RZ ;  /* 0x000000010c0c7810 */ /* 0x000fe40007ffe0ff */
[----:B------:R-:W-:Y:S02]  /*74b0*/  IADD3 R16, PT, PT, R16, 0x4, RZ ;  /* 0x0000000410107810 */ /* 0x000fe40007ffe0ff */
[----:B------:R-:W-:Y:S02]  /*74c0*/  IADD3 R15, PT, PT, R15, UR16, RZ ;  /* 0x000000100f0f7c10 */ /* 0x000fe4000fffe0ff */
[----:B------:R-:W-:Y:S01]  /*74d0*/  IADD3 R14, PT, PT, R14, 0x1, RZ ;  /* 0x000000010e0e7810 */ /* 0x000fe20007ffe0ff */
[----:B------:R-:W-:Y:S06]  /*74e0*/  @P2 BRA `(.L_x_240) ;  /* 0xfffffffc00082947 */ /* 0x000fec000383ffff */
[----:B------:R-:W-:Y:S05]  /*74f0*/  BSYNC.RECONVERGENT B4 ;  /* 0x0000000000047941 */ /* 0x000fea0003800200 */
.L_x_232:
[----:B------:R-:W-:-:S07]  /*7500*/  IADD3 R12, PT, PT, R12, 0x1, RZ ;  /* 0x000000010c0c7810 */ /* 0x000fce0007ffe0ff */
.L_x_231:
[----:B012---:R-:W-:Y:S05]  /*7510*/  BSYNC.RECONVERGENT B3 ;  /* 0x0000000000037941 */ /* 0x007fea0003800200 */
.L_x_230:
[----:B----4-:R-:W0:Y:S02]  /*7520*/  LDC R3, c[0x0][0x360] ;  /* 0x0000d800ff037b82 */ /* 0x010e240000000800 */
[----:B0-----:R-:W-:-:S04]  /*7530*/  IADD3 R4, PT, PT, R3, -0x2, -R4 ;  /* 0xfffffffe03047810 */ /* 0x001fc80007ffe804 */
[----:B------:R-:W-:-:S13]  /*7540*/  ISETP.GE.U32.AND P0, PT, R4, 0x3, PT ;  /* 0x000000030400780c */ /* 0x000fda0003f06070 */
[----:B------:R-:W-:Y:S05]  /*7550*/  @!P0 BRA `(.L_x_149) ;  /* 0x0000000c00748947 */ /* 0x000fea0003800000 */
[----:B------:R-:W0:Y:S01]  /*7560*/  S2R R0, SR_CgaCtaId ;  /* 0x0000000000007919 */ /* 0x000e220000008800 */
[----:B------:R-:W1:Y:S01]  /*7570*/  LDC.64 R20, c[0x0][0x3a8] ;  /* 0x0000ea00ff147b82 */ /* 0x000e620000000a00 */
[----:B------:R-:W-:-:S04]  /*7580*/  MOV R13, 0x400 ;  /* 0x00000400000d7802 */ /* 0x000fc80000000f00 */
[----:B0-----:R-:W-:-:S07]  /*7590*/  LEA R13, R0, R13, 0x18 ;  /* 0x0000000d000d7211 */ /* 0x001fce00078ec0ff */
.L_x_269:
[C---:B------:R-:W-:Y:S01]  /*75a0*/  IADD3 R18, PT, PT, R12.reuse, UR12, RZ ;  /* 0x0000000c0c127c10 */ /* 0x040fe2000fffe0ff */
[----:B------:R-:W-:Y:S01]  /*75b0*/  BSSY.RECONVERGENT B3, `(.L_x_241) ;  /* 0x0000038000037945 */ /* 0x000fe20003800200 */
[----:B------:R-:W-:Y:S02]  /*75c0*/  MOV R17, UR19 ;  /* 0x0000001300117c02 */ /* 0x000fe40008000f00 */
[----:B------:R-:W-:Y:S02]  /*75d0*/  LEA R4, R12, R13, 0x2 ;  /* 0x0000000d0c047211 */ /* 0x000fe400078e10ff */
[-C--:B------:R-:W-:Y:S01]  /*75e0*/  ISETP.GE.AND P0, PT, R18, R17.reuse, PT ;  /* 0x000000111200720c */ /* 0x080fe20003f06270 */
[----:B0123--:R-:W-:Y:S01]  /*75f0*/  IMAD R35, R5, R17, R18 ;  /* 0x0000001105237224 */ /* 0x00ffe200078e0212 */
[----:B------:R-:W-:Y:S02]  /*7600*/  LEA R14, R12, UR8, 0x2 ;  /* 0x000000080c0e7c11 */ /* 0x000fe4000f8e10ff */
[----:B------:R-:W-:Y:S01]  /*7610*/  IADD3 R15, PT, PT, R4, UR14, RZ ;  /* 0x0000000e040f7c10 */ /* 0x000fe2000fffe0ff */
[----:B-1----:R-:W-:-:S08]  /*7620*/  IMAD.WIDE R34, R35, 0x4, R20 ;  /* 0x0000000423227825 */ /* 0x002fd000078e0214 */
[----:B------:R-:W-:Y:S05]  /*7630*/  @P0 BRA `(.L_x_242) ;  /* 0x0000000000bc0947 */ /* 0x000fea0003800000 */
[----:B------:R-:W0:Y:S01]  /*7640*/  LDS R19, [R15+UR14] ;  /* 0x0000000e0f137984 */ /* 0x000e220008000800 */
[----:B------:R-:W-:Y:S03]  /*7650*/  BSSY.RECONVERGENT B4, `(.L_x_243) ;  /* 0x000001b000047945 */ /* 0x000fe60003800200 */
[----:B------:R-:W1:Y:S04]  /*7660*/  LDS R16, [R14+UR14] ;  /* 0x0000000e0e107984 */ /* 0x000e680008000800 */
[----:B------:R-:W2:Y:S04]  /*7670*/  LDS R2, [R14] ;  /* 0x000000000e027984 */ /* 0x000ea80000000800 */
[----:B------:R-:W3:Y:S04]  /*7680*/  LDS R17, [R4+UR14] ;  /* 0x0000000e04117984 */ /* 0x000ee80008000800 */
[----:B------:R-:W4:Y:S01]  /*7690*/  LDS R3, [R4] ;  /* 0x0000000004037984 */ /* 0x000f220000000800 */
[----:B0-----:R-:W-:Y:S01]  /*76a0*/  FMUL R0, R10, R19 ;  /* 0x000000130a007220 */ /* 0x001fe20000400000 */
[----:B-1----:R-:W-:-:S03]  /*76b0*/  FADD R16, R9, -R16 ;  /* 0x8000001009107221 */ /* 0x002fc60000000000 */
[----:B------:R-:W0:Y:S01]  /*76c0*/  MUFU.RCP R19, R0 ;  /* 0x0000000000137308 */ /* 0x000e220000001000 */
[----:B--2---:R-:W-:Y:S01]  /*76d0*/  FADD R2, R7, -R2 ;  /* 0x8000000207027221 */ /* 0x004fe20000000000 */
        /* <DEDUP_REMOVED lines=8> */
[----:B------:R-:W-:Y:S01]  /*7760*/  FFMA R3, R3, UR18, R16 ;  /* 0x0000001203037c23 */ /* 0x000fe20008000010 */
        /* <DEDUP_REMOVED lines=9> */
.L_x_244:
[----:B------:R-:W-:Y:S05]  /*7800*/  BSYNC.RECONVERGENT B4 ;  /* 0x0000000000047941 */ /* 0x000fea0003800200 */
.L_x_243:
[----:B------:R-:W-:Y:S01]  /*7810*/  IADD3 R0, PT, PT, R2, -0xd000000, RZ ;  /* 0xf300000002007810 */ /* 0x000fe20007ffe0ff */
[----:B------:R0:W1:Y:S01]  /*7820*/  MUFU.RSQ R3, R2 ;  /* 0x0000000200037308 */ /* 0x0000620000001400 */
[----:B------:R-:W-:Y:S02]  /*7830*/  BSSY.RECONVERGENT B1, `(.L_x_245) ;  /* 0x000000a000017945 */ /* 0x000fe40003800200 */
[----:B------:R-:W-:-:S13]  /*7840*/  ISETP.GT.U32.AND P0, PT, R0, 0x727fffff, PT ;  /* 0x727fffff0000780c */ /* 0x000fda0003f04070 */
[----:B0-----:R-:W-:Y:S05]  /*7850*/  @!P0 BRA `(.L_x_246) ;  /* 0x00000000000c8947 */ /* 0x001fea0003800000 */
[----:B------:R-:W-:-:S07]  /*7860*/  MOV R0, 0x7880 ;  /* 0x0000788000007802 */ /* 0x000fce0000000f00 */
[----:B-1----:R-:W-:Y:S05]  /*7870*/  CALL.REL.NOINC `($__internal_0_$__cuda_sm20_sqrt_rn_f32_slowpath) ;  /* 0x0000000800b87944 */ /* 0x002fea0003c00000 */
[----:B------:R-:W-:Y:S05]  /*7880*/  BRA `(.L_x_247) ;  /* 0x0000000000107947 */ /* 0x000fea0003800000 */
.L_x_246:
[C---:B-1----:R-:W-:Y:S01]  /*7890*/  FMUL.FTZ R27, R3.reuse, R2 ;  /* 0x00000002031b7220 */ /* 0x042fe20000410000 */
[----:B------:R-:W-:-:S03]  /*78a0*/  FMUL.FTZ R0, R3, 0.5 ;  /* 0x3f00000003007820 */ /* 0x000fc60000410000 */
[----:B------:R-:W-:-:S04]  /*78b0*/  FFMA R2, -R27, R27, R2 ;  /* 0x0000001b1b027223 */ /* 0x000fc80000000102 */
[----:B------:R-:W-:-:S07]  /*78c0*/  FFMA R27, R2, R0, R27 ;  /* 0x00000000021b7223 */ /* 0x000fce000000001b */
.L_x_247:
[----:B------:R-:W-:Y:S05]  /*78d0*/  BSYNC.RECONVERGENT B1 ;  /* 0x0000000000017941 */ /* 0x000fea0003800200 */
.L_x_245:
[----:B------:R-:W-:Y:S01]  /*78e0*/  MOV R17, UR19 ;  /* 0x0000001300117c02 */ /* 0x000fe20008000f00 */
[----:B------:R0:W-:Y:S04]  /*78f0*/  STG.E desc[UR10][R34.64], R27 ;  /* 0x0000001b22007986 */ /* 0x0001e8000c10190a */
[----:B------:R-:W-:-:S04]  /*7900*/  IMAD R3, R18, R17, R5 ;  /* 0x0000001112037224 */ /* 0x000fc800078e0205 */
[----:B------:R-:W-:-:S05]  /*7910*/  IMAD.WIDE R2, R3, 0x4, R20 ;  /* 0x0000000403027825 */ /* 0x000fca00078e0214 */
[----:B------:R0:W-:Y:S02]  /*7920*/  STG.E desc[UR10][R2.64], R27 ;  /* 0x0000001b02007986 */ /* 0x0001e4000c10190a */
.L_x_242:
[----:B------:R-:W-:Y:S05]  /*7930*/  BSYNC.RECONVERGENT B3 ;  /* 0x0000000000037941 */ /* 0x000fea0003800200 */
.L_x_241:
[----:B------:R-:W-:Y:S01]  /*7940*/  IADD3 R16, PT, PT, R18, 0x1, RZ ;  /* 0x0000000112107810 */ /* 0x000fe20007ffe0ff */
[----:B------:R-:W-:Y:S03]  /*7950*/  BSSY.RECONVERGENT B3, `(.L_x_248) ;  /* 0x0000032000037945 */ /* 0x000fe60003800200 */
[----:B------:R-:W-:-:S13]  /*7960*/  ISETP.GE.AND P0, PT, R16, R17, PT ;  /* 0x000000111000720c */ /* 0x000fda0003f06270 */
[----:B------:R-:W-:Y:S05]  /*7970*/  @P0 BRA `(.L_x_249) ;  /* 0x0000000000bc0947 */ /* 0x000fea0003800000 */
[----:B------:R-:W1:Y:S01]  /*7980*/  LDS R19, [R15+UR14+0x4] ;  /* 0x0000040e0f137984 */ /* 0x000e620008000800 */
[----:B------:R-:W-:Y:S03]  /*7990*/  BSSY.RECONVERGENT B4, `(.L_x_250) ;  /* 0x000001b000047945 */ /* 0x000fe60003800200 */
[----:B------:R-:W2:Y:S04]  /*79a0*/  LDS R22, [R14+UR14+0x4] ;  /* 0x0000040e0e167984 */ /* 0x000ea80008000800 */
[----:B0-----:R-:W0:Y:S04]  /*79b0*/  LDS R2, [R14+0x4] ;  /* 0x000004000e027984 */ /* 0x001e280000000800 */
[----:B------:R-:W3:Y:S04]  /*79c0*/  LDS R17, [R4+UR14+0x4] ;  /* 0x0000040e04117984 */ /* 0x000ee80008000800 */
[----:B------:R-:W4:Y:S01]  /*79d0*/  LDS R3, [R4+0x4] ;  /* 0x0000040004037984 */ /* 0x000f220000000800 */
[----:B-1----:R-:W-:Y:S01]  /*79e0*/  FMUL R0, R10, R19 ;  /* 0x000000130a007220 */ /* 0x002fe20000400000 */
[----:B--2---:R-:W-:-:S03]  /*79f0*/  FADD R22, R9, -R22 ;  /* 0x8000001609167221 */ /* 0x004fc60000000000 */
[----:B------:R-:W1:Y:S01]  /*7a00*/  MUFU.RCP R19, R0 ;  /* 0x0000000000137308 */ /* 0x000e620000001000 */
[----:B0-----:R-:W-:Y:S01]  /*7a10*/  FADD R2, R7, -R2 ;  /* 0x8000000207027221 */ /* 0x001fe20000000000 */
[----:B------:R-:W-:Y:S01]  /*7a20*/  FMUL R22, R22, R22 ;  /* 0x0000001616167220 */ /* 0x000fe20000400000 */
[----:B---3--:R-:W-:Y:S02]  /*7a30*/  FADD R17, R8, -R17 ;  /* 0x8000001108117221 */ /* 0x008fe40000000000 */
[----:B------:R-:W-:Y:S01]  /*7a40*/  FMUL R2, R2, R2 ;  /* 0x0000000202027220 */ /* 0x000fe20000400000 */
[----:B----4-:R-:W-:Y:S01]  /*7a50*/  FADD R3, R6, -R3 ;  /* 0x8000000306037221 */ /* 0x010fe20000000000 */
[----:B------:R-:W-:-:S03]  /*7a60*/  FFMA R22, R17, R17, R22 ;  /* 0x0000001111167223 */ /* 0x000fc60000000016 */
[----:B------:R-:W-:Y:S01]  /*7a70*/  FFMA R3, R3, R3, R2 ;  /* 0x0000000303037223 */ /* 0x000fe20000000002 */
[----:B------:R-:W-:Y:S01]  /*7a80*/  FMUL R22, R11, R22 ;  /* 0x000000160b167220 */ /* 0x000fe20000400000 */
[----:B-1----:R-:W-:-:S03]  /*7a90*/  FFMA R2, -R0, R19, 1 ;  /* 0x3f80000000027423 */ /* 0x002fc60000000113 */
        /* <DEDUP_REMOVED lines=10> */
.L_x_251:
[----:B------:R-:W-:Y:S05]  /*7b40*/  BSYNC.RECONVERGENT B4 ;  /* 0x0000000000047941 */ /* 0x000fea0003800200 */
.L_x_250:
        /* <DEDUP_REMOVED lines=8> */
.L_x_253:
[C---:B-1----:R-:W-:Y:S01]  /*7bd0*/  FMUL.FTZ R27, R3.reuse, R2 ;  /* 0x00000002031b7220 */ /* 0x042fe20000410000 */
[----:B------:R-:W-:-:S03]  /*7be0*/  FMUL.FTZ R0, R3, 0.5 ;  /* 0x3f00000003007820 */ /* 0x000fc60000410000 */
[----:B------:R-:W-:-:S04]  /*7bf0*/  FFMA R2, -R27, R27, R2 ;  /* 0x0000001b1b027223 */ /* 0x000fc80000000102 */
[----:B------:R-:W-:-:S07]  /*7c00*/  FFMA R27, R2, R0, R27 ;  /* 0x00000000021b7223 */ /* 0x000fce000000001b */
.L_x_254:
[----:B------:R-:W-:Y:S05]  /*7c10*/  BSYNC.RECONVERGENT B1 ;  /* 0x0000000000017941 */ /* 0x000fea0003800200 */
.L_x_252:
[----:B------:R-:W-:Y:S01]  /*7c20*/  MOV R17, UR19 ;  /* 0x0000001300117c02 */ /* 0x000fe20008000f00 */
[----:B------:R1:W-:Y:S04]  /*7c30*/  STG.E desc[UR10][R34.64+0x4], R27 ;  /* 0x0000041b22007986 */ /* 0x0003e8000c10190a */
[----:B------:R-:W-:-:S04]  /*7c40*/  IMAD R3, R16, R17, R5 ;  /* 0x0000001110037224 */ /* 0x000fc800078e0205 */
[----:B------:R-:W-:-:S05]  /*7c50*/  IMAD.WIDE R2, R3, 0x4, R20 ;  /* 0x0000000403027825 */ /* 0x000fca00078e0214 */
[----:B------:R1:W-:Y:S02]  /*7c60*/  STG.E desc[UR10][R2.64], R27 ;  /* 0x0000001b02007986 */ /* 0x0003e4000c10190a */
.L_x_249:
[----:B------:R-:W-:Y:S05]  /*7c70*/  BSYNC.RECONVERGENT B3 ;  /* 0x0000000000037941 */ /* 0x000fea0003800200 */
.L_x_248:
[----:B------:R-:W-:Y:S01]  /*7c80*/  IADD3 R16, PT, PT, R18, 0x2, RZ ;  /* 0x0000000212107810 */ /* 0x000fe20007ffe0ff */
[----:B------:R-:W-:Y:S03]  /*7c90*/  BSSY.RECONVERGENT B3, `(.L_x_255) ;  /* 0x0000032000037945 */ /* 0x000fe60003800200 */
[----:B------:R-:W-:-:S13]  /*7ca0*/  ISETP.GE.AND P0, PT, R16, R17, PT ;  /* 0x000000111000720c */ /* 0x000fda0003f06270 */
[----:B------:R-:W-:Y:S05]  /*7cb0*/  @P0 BRA `(.L_x_256) ;  /* 0x0000000000bc0947 */ /* 0x000fea0003800000 */
[----:B------:R-:W2:Y:S01]  /*7cc0*/  LDS R19, [R15+UR14+0x8] ;  /* 0x0000080e0f137984 */ /* 0x000ea20008000800 */
[----:B------:R-:W-:Y:S03]  /*7cd0*/  BSSY.RECONVERGENT B4, `(.L_x_257) ;  /* 0x000001b000047945 */ /* 0x000fe60003800200 */
[----:B------:R-:W3:Y:S04]  /*7ce0*/  LDS R22, [R14+UR14+0x8] ;  /* 0x0000080e0e167984 */ /* 0x000ee80008000800 */
[----:B01----:R-:W0:Y:S04]  /*7cf0*/  LDS R2, [R14+0x8] ;  /* 0x000008000e027984 */ /* 0x003e280000000800 */
[----:B------:R-:W1:Y:S04]  /*7d00*/  LDS R17, [R4+UR14+0x8] ;  /* 0x0000080e04117984 */ /* 0x000e680008000800 */
[----:B------:R-:W4:Y:S01]  /*7d10*/  LDS R3, [R4+0x8] ;  /* 0x0000080004037984 */ /* 0x000f220000000800 */
[----:B--2---:R-:W-:Y:S01]  /*7d20*/  FMUL R0, R10, R19 ;  /* 0x000000130a007220 */ /* 0x004fe20000400000 */
[----:B---3--:R-:W-:-:S03]  /*7d30*/  FADD R22, R9, -R22 ;  /* 0x8000001609167221 */ /* 0x008fc60000000000 */
[----:B------:R-:W2:Y:S01]  /*7d40*/  MUFU.RCP R19, R0 ;  /* 0x0000000000137308 */ /* 0x000ea20000001000 */
[----:B0-----:R-:W-:Y:S01]  /*7d50*/  FADD R2, R7, -R2 ;  /* 0x8000000207027221 */ /* 0x001fe20000000000 */
[----:B------:R-:W-:Y:S01]  /*7d60*/  FMUL R22, R22, R22 ;  /* 0x0000001616167220 */ /* 0x000fe20000400000 */
[----:B-1----:R-:W-:Y:S02]  /*7d70*/  FADD R17, R8, -R17 ;  /* 0x8000001108117221 */ /* 0x002fe40000000000 */
[----:B------:R-:W-:Y:S01]  /*7d80*/  FMUL R2, R2, R2 ;  /* 0x0000000202027220 */ /* 0x000fe20000400000 */
[----:B----4-:R-:W-:Y:S01]  /*7d90*/  FADD R3, R6, -R3 ;  /* 0x8000000306037221 */ /* 0x010fe20000000000 */
[----:B------:R-:W-:-:S03]  /*7da0*/  FFMA R22, R17, R17, R22 ;  /* 0x0000001111167223 */ /* 0x000fc60000000016 */
[----:B------:R-:W-:Y:S01]  /*7db0*/  FFMA R3, R3, R3, R2 ;  /* 0x0000000303037223 */ /* 0x000fe20000000002 */
[----:B------:R-:W-:Y:S01]  /*7dc0*/  FMUL R22, R11, R22 ;  /* 0x000000160b167220 */ /* 0x000fe20000400000 */
[----:B--2---:R-:W-:-:S03]  /*7dd0*/  FFMA R2, -R0, R19, 1 ;  /* 0x3f80000000027423 */ /* 0x004fc60000000113 */
        /* <DEDUP_REMOVED lines=10> */
.L_x_258:
[----:B------:R-:W-:Y:S05]  /*7e80*/  BSYNC.RECONVERGENT B4 ;  /* 0x0000000000047941 */ /* 0x000fea0003800200 */
.L_x_257:
        /* <DEDUP_REMOVED lines=8> */
.L_x_260:
[C---:B-1----:R-:W-:Y:S01]  /*7f10*/  FMUL.FTZ R27, R3.reuse, R2 ;  /* 0x00000002031b7220 */ /* 0x042fe20000410000 */
[----:B------:R-:W-:-:S03]  /*7f20*/  FMUL.FTZ R0, R3, 0.5 ;  /* 0x3f00000003007820 */ /* 0x000fc60000410000 */
[----:B------:R-:W-:-:S04]  /*7f30*/  FFMA R2, -R27, R27, R2 ;  /* 0x0000001b1b027223 */ /* 0x000fc80000000102 */
[----:B------:R-:W-:-:S07]  /*7f40*/  FFMA R27, R2, R0, R27 ;  /* 0x00000000021b7223 */ /* 0x000fce000000001b */
.L_x_261:
[----:B------:R-:W-:Y:S05]  /*7f50*/  BSYNC.RECONVERGENT B1 ;  /* 0x0000000000017941 */ /* 0x000fea0003800200 */
.L_x_259:
[----:B------:R-:W-:Y:S01]  /*7f60*/  MOV R17, UR19 ;  /* 0x0000001300117c02 */ /* 0x000fe20008000f00 */
[----:B------:R2:W-:Y:S04]  /*7f70*/  STG.E desc[UR10][R34.64+0x8], R27 ;  /* 0x0000081b22007986 */ /* 0x0005e8000c10190a */
[----:B------:R-:W-:-:S04]  /*7f80*/  IMAD R3, R16, R17, R5 ;  /* 0x0000001110037224 */ /* 0x000fc800078e0205 */
[----:B------:R-:W-:-:S05]  /*7f90*/  IMAD.WIDE R2, R3, 0x4, R20 ;  /* 0x0000000403027825 */ /* 0x000fca00078e0214 */
[----:B------:R2:W-:Y:S02]  /*7fa0*/  STG.E desc[UR10][R2.64], R27 ;  /* 0x0000001b02007986 */ /* 0x0005e4000c10190a */
.L_x_256:
[----:B------:R-:W-:Y:S05]  /*7fb0*/  BSYNC.RECONVERGENT B3 ;  /* 0x0000000000037941 */ /* 0x000fea0003800200 */
.L_x_255:
[----:B------:R-:W-:Y:S01]  /*7fc0*/  IADD3 R18, PT, PT, R18, 0x3, RZ ;  /* 0x0000000312127810 */ /* 0x000fe20007ffe0ff */
[----:B------:R-:W-:Y:S03]  /*7fd0*/  BSSY.RECONVERGENT B3, `(.L_x_262) ;  /* 0x0000032000037945 */ /* 0x000fe60003800200 */
[----:B------:R-:W-:-:S13]  /*7fe0*/  ISETP.GE.AND P0, PT, R18, R17, PT ;  /* 0x000000111200720c */ /* 0x000fda0003f06270 */
[----:B------:R-:W-:Y:S05]  /*7ff0*/  @P0 BRA `(.L_x_263) ;  /* 0x0000000000bc0947 */ /* 0x000fea0003800000 */
[----:B------:R-:W3:Y:S01]  /*8000*/  LDS R15, [R15+UR14+0xc] ;  /* 0x00000c0e0f0f7984 */ /* 0x000ee20008000800 */
[----:B------:R-:W-:Y:S03]  /*8010*/  BSSY.RECONVERGENT B4, `(.L_x_264) ;  /* 0x000001b000047945 */ /* 0x000fe60003800200 */
[----:B012---:R-:W0:Y:S04]  /*8020*/  LDS R2, [R14+UR14+0xc] ;  /* 0x00000c0e0e027984 */ /* 0x007e280008000800 */
[----:B------:R-:W1:Y:S04]  /*8030*/  LDS R17, [R4+UR14+0xc] ;  /* 0x00000c0e04117984 */ /* 0x000e680008000800 */
[----:B------:R-:W2:Y:S04]  /*8040*/  LDS R0, [R14+0xc] ;  /* 0x00000c000e007984 */ /* 0x000ea80000000800 */
[----:B------:R-:W4:Y:S01]  /*8050*/  LDS R3, [R4+0xc] ;  /* 0x00000c0004037984 */ /* 0x000f220000000800 */
[----:B---3--:R-:W-:Y:S01]  /*8060*/  FMUL R22, R10, R15 ;  /* 0x0000000f0a167220 */ /* 0x008fe20000400000 */
[----:B0-----:R-:W-:-:S03]  /*8070*/  FADD R2, R9, -R2 ;  /* 0x8000000209027221 */ /* 0x001fc60000000000 */
[----:B------:R-:W0:Y:S01]  /*8080*/  MUFU.RCP R16, R22 ;  /* 0x0000001600107308 */ /* 0x000e220000001000 */
[----:B-1----:R-:W-:Y:S01]  /*8090*/  FADD R17, R8, -R17 ;  /* 0x8000001108117221 */ /* 0x002fe20000000000 */
[----:B------:R-:W-:Y:S01]  /*80a0*/  FMUL R2, R2, R2 ;  /* 0x0000000202027220 */ /* 0x000fe20000400000 */
[----:B--2---:R-:W-:-:S03]  /*80b0*/  FADD R0, R7, -R0 ;  /* 0x8000000007007221 */ /* 0x004fc60000000000 */
[----:B------:R-:W-:Y:S01]  /*80c0*/  FFMA R2, R17, R17, R2 ;  /* 0x0000001111027223 */ /* 0x000fe20000000002 */
[----:B----4-:R-:W-:Y:S01]  /*80d0*/  FADD R3, R6, -R3 ;  /* 0x8000000306037221 */ /* 0x010fe20000000000 */
[----:B------:R-:W-:Y:S02]  /*80e0*/  FMUL R0, R0, R0 ;  /* 0x0000000000007220 */ /* 0x000fe40000400000 */
[----:B------:R-:W-:Y:S02]  /*80f0*/  FMUL R2, R11, R2 ;  /* 0x000000020b027220 */ /* 0x000fe40000400000 */
[----:B------:R-:W-:Y:S01]  /*8100*/  FFMA R3, R3, R3, R0 ;  /* 0x0000000303037223 */ /* 0x000fe20000000000 */
        /* <DEDUP_REMOVED lines=8> */
[----:B------:R-:W-:Y:S02]  /*8190*/  MOV R0, R22 ;  /* 0x0000001600007202 */ /* 0x000fe40000000f00 */
[----:B------:R-:W-:-:S07]  /*81a0*/  MOV R2, 0x81c0 ;  /* 0x000081c000027802 */ /* 0x000fce0000000f00 */
[----:B------:R-:W-:Y:S05]  /*81b0*/  CALL.REL.NOINC `($__internal_1_$__cuda_sm3x_div_rn_noftz_f32_slowpath) ;  /* 0x0000000000c07944 */ /* 0x000fea0003c00000 */
.L_x_265:
[----:B------:R-:W-:Y:S05]  /*81c0*/  BSYNC.RECONVERGENT B4 ;  /* 0x0000000000047941 */ /* 0x000fea0003800200 */
.L_x_264:
[----:B------:R-:W-:Y:S01]  /*81d0*/  IADD3 R2, PT, PT, R0, -0xd000000, RZ ;  /* 0xf300000000027810 */ /* 0x000fe20007ffe0ff */
[----:B------:R0:W1:Y:S01]  /*81e0*/  MUFU.RSQ R3, R0 ;  /* 0x0000000000037308 */ /* 0x0000620000001400 */
[----:B------:R-:W-:Y:S02]  /*81f0*/  BSSY.RECONVERGENT B1, `(.L_x_266) ;  /* 0x000000b000017945 */ /* 0x000fe40003800200 */
[----:B------:R-:W-:-:S13]  /*8200*/  ISETP.GT.U32.AND P0, PT, R2, 0x727fffff, PT ;  /* 0x727fffff0200780c */ /* 0x000fda0003f04070 */
[----:B0-----:R-:W-:Y:S05]  /*8210*/  @!P0 BRA `(.L_x_267) ;  /* 0x0000000000108947 */ /* 0x001fea0003800000 */
[----:B------:R-:W-:Y:S02]  /*8220*/  MOV R2, R0 ;  /* 0x0000000000027202 */ /* 0x000fe40000000f00 */
[----:B------:R-:W-:-:S07]  /*8230*/  MOV R0, 0x8250 ;  /* 0x0000825000007802 */ /* 0x000fce0000000f00 */
[----:B-1----:R-:W-:Y:S05]  /*8240*/  CALL.REL.NOINC `($__internal_0_$__cuda_sm20_sqrt_rn_f32_slowpath) ;  /* 0x0000000000447944 */ /* 0x002fea0003c00000 */
[----:B------:R-:W-:Y:S05]  /*8250*/  BRA `(.L_x_268) ;  /* 0x0000000000107947 */ /* 0x000fea0003800000 */
.L_x_267:
[C---:B-1----:R-:W-:Y:S01]  /*8260*/  FMUL.FTZ R27, R3.reuse, R0 ;  /* 0x00000000031b7220 */ /* 0x042fe20000410000 */
[----:B------:R-:W-:-:S03]  /*8270*/  FMUL.FTZ R2, R3, 0.5 ;  /* 0x3f00000003027820 */ /* 0x000fc60000410000 */
[----:B------:R-:W-:-:S04]  /*8280*/  FFMA R0, -R27, R27, R0 ;  /* 0x0000001b1b007223 */ /* 0x000fc80000000100 */
[----:B------:R-:W-:-:S07]  /*8290*/  FFMA R27, R0, R2, R27 ;  /* 0x00000002001b7223 */ /* 0x000fce000000001b */
.L_x_268:
[----:B------:R-:W-:Y:S05]  /*82a0*/  BSYNC.RECONVERGENT B1 ;  /* 0x0000000000017941 */ /* 0x000fea0003800200 */
.L_x_266:
[----:B------:R-:W-:Y:S01]  /*82b0*/  IMAD R3, R18, UR19, R5 ;  /* 0x0000001312037c24 */ /* 0x000fe2000f8e0205 */
[----:B------:R3:W-:Y:S03]  /*82c0*/  STG.E desc[UR10][R34.64+0xc], R27 ;  /* 0x00000c1b22007986 */ /* 0x0007e6000c10190a */
[----:B------:R-:W-:-:S05]  /*82d0*/  IMAD.WIDE R2, R3, 0x4, R20 ;  /* 0x0000000403027825 */ /* 0x000fca00078e0214 */
[----:B------:R3:W-:Y:S02]  /*82e0*/  STG.E desc[UR10][R2.64], R27 ;  /* 0x0000001b02007986 */ /* 0x0007e4000c10190a */
.L_x_263:
[----:B------:R-:W-:Y:S05]  /*82f0*/  BSYNC.RECONVERGENT B3 ;  /* 0x0000000000037941 */ /* 0x000fea0003800200 */
.L_x_262:
[----:B------:R-:W-:-:S04]  /*8300*/  IADD3 R12, PT, PT, R12, 0x4, RZ ;  /* 0x000000040c0c7810 */ /* 0x000fc80007ffe0ff */
[----:B------:R-:W-:-:S13]  /*8310*/  ISETP.NE.AND P0, PT, R12, UR13, PT ;  /* 0x0000000d0c007c0c */ /* 0x000fda000bf05270 */
[----:B------:R-:W-:Y:S05]  /*8320*/  @P0 BRA `(.L_x_269) ;  /* 0xfffffff0009c0947 */ /* 0x000fea000383ffff */
.L_x_149:
[----:B012---:R-:W-:Y:S05]  /*8330*/  BSYNC.RECONVERGENT B0 ;  /* 0x0000000000007941 */ /* 0x007fea0003800200 */
.L_x_148:
[----:B------:R-:W-:Y:S06]  /*8340*/  BAR.SYNC.DEFER_BLOCKING 0x0 ;  /* 0x0000000000007b1d */ /* 0x000fec0000010000 */
[----:B------:R-:W-:Y:S05]  /*8350*/  EXIT ;  /* 0x000000000000794d */ /* 0x000fea0003800000 */
        .weak           $__internal_0_$__cuda_sm20_sqrt_rn_f32_slowpath
        .type           $__internal_0_$__cuda_sm20_sqrt_rn_f32_slowpath,@function
        .size           $__internal_0_$__cuda_sm20_sqrt_rn_f32_slowpath,($__internal_1_$__cuda_sm3x_div_rn_noftz_f32_slowpath - $__internal_0_$__cuda_sm20_sqrt_rn_f32_slowpath)
$__internal_0_$__cuda_sm20_sqrt_rn_f32_slowpath:
[----:B------:R-:W-:-:S13]  /*8360*/  LOP3.LUT P1, RZ, R2, 0x7fffffff, RZ, 0xc0, !PT ;  /* 0x7fffffff02ff7812 */ /* 0x000fda000782c0ff */
[----:B------:R-:W-:Y:S01]  /*8370*/  @!P1 MOV R27, R2 ;  /* 0x00000002001b9202 */ /* 0x000fe20000000f00 */
[----:B------:R-:W-:Y:S06]  /*8380*/  @!P1 BRA `(.L_x_270) ;  /* 0x0000000000409947 */ /* 0x000fec0003800000 */
[----:B------:R-:W-:-:S13]  /*8390*/  FSETP.GEU.FTZ.AND P1, PT, R2, RZ, PT ;  /* 0x000000ff0200720b */ /* 0x000fda0003f3e000 */
[----:B------:R-:W-:Y:S01]  /*83a0*/  @!P1 MOV R27, 0x7fffffff ;  /* 0x7fffffff001b9802 */ /* 0x000fe20000000f00 */
[----:B------:R-:W-:Y:S06]  /*83b0*/  @!P1 BRA `(.L_x_270) ;  /* 0x0000000000349947 */ /* 0x000fec0003800000 */
[----:B------:R-:W-:-:S13]  /*83c0*/  FSETP.GTU.FTZ.AND P1, PT, |R2|, +INF , PT ;  /* 0x7f8000000200780b */ /* 0x000fda0003f3c200 */
[----:B------:R-:W-:Y:S01]  /*83d0*/  @P1 FADD.FTZ R27, R2, 1 ;  /* 0x3f800000021b1421 */ /* 0x000fe20000010000 */
[----:B------:R-:W-:Y:S06]  /*83e0*/  @P1 BRA `(.L_x_270) ;  /* 0x0000000000281947 */ /* 0x000fec0003800000 */
[----:B------:R-:W-:-:S13]  /*83f0*/  FSETP.NEU.FTZ.AND P1, PT, |R2|, +INF , PT ;  /* 0x7f8000000200780b */ /* 0x000fda0003f3d200 */
[----:B------:R-:W-:Y:S01]  /*8400*/  @P1 FFMA R25, R2, 1.84467440737095516160e+19, RZ ;  /* 0x5f80000002191823 */ /* 0x000fe200000000ff */
[----:B------:R-:W-:-:S03]  /*8410*/  @!P1 MOV R27, R2 ;  /* 0x00000002001b9202 */ /* 0x000fc60000000f00 */
[----:B------:R-:W0:Y:S02]  /*8420*/  @P1 MUFU.RSQ R30, R25 ;  /* 0x00000019001e1308 */ /* 0x000e240000001400 */
[----:B0-----:R-:W-:Y:S01]  /*8430*/  @P1 FMUL.FTZ R24, R25, R30 ;  /* 0x0000001e19181220 */ /* 0x001fe20000410000 */
[----:B------:R-:W-:-:S03]  /*8440*/  @P1 FMUL.FTZ R3, R30, 0.5 ;  /* 0x3f0000001e031820 */ /* 0x000fc60000410000 */
[----:B------:R-:W-:-:S04]  /*8450*/  @P1 FADD.FTZ R23, -R24, -RZ ;  /* 0x800000ff18171221 */ /* 0x000fc80000010100 */
[----:B------:R-:W-:-:S04]  /*8460*/  @P1 FFMA R23, R24, R23, R25 ;  /* 0x0000001718171223 */ /* 0x000fc80000000019 */
[----:B------:R-:W-:-:S04]  /*8470*/  @P1 FFMA R3, R23, R3, R24 ;  /* 0x0000000317031223 */ /* 0x000fc80000000018 */
[----:B------:R-:W-:-:S07]  /*8480*/  @P1 FMUL.FTZ R27, R3, 2.3283064365386962891e-10 ;  /* 0x2f800000031b1820 */ /* 0x000fce0000410000 */
.L_x_270:
[----:B------:R-:W-:Y:S01]  /*8490*/  HFMA2 R3, -RZ, RZ, 0, 0 ;  /* 0x00000000ff037431 */ /* 0x000fe200000001ff */
[----:B------:R-:W-:-:S04]  /*84a0*/  MOV R2, R0 ;  /* 0x0000000000027202 */ /* 0x000fc80000000f00 */
[----:B------:R-:W-:Y:S05]  /*84b0*/  RET.REL.NODEC R2 `(_Z33calculate_spatial_distance_matrixPfS_S_S_S_S_ifi) ;  /* 0xffffff7802d07950 */ /* 0x000fea0003c3ffff */
        .weak           $__internal_1_$__cuda_sm3x_div_rn_noftz_f32_slowpath
        .type           $__internal_1_$__cuda_sm3x_div_rn_noftz_f32_slowpath,@function
        .size           $__internal_1_$__cuda_sm3x_div_rn_noftz_f32_slowpath,(.L_x_284 - $__internal_1_$__cuda_sm3x_div_rn_noftz_f32_slowpath)
$__internal_1_$__cuda_sm3x_div_rn_noftz_f32_slowpath:
[----:B------:R-:W-:Y:S01]  /*84c0*/  SHF.R.U32.HI R23, RZ, 0x17, R0 ;  /* 0x00000017ff177819 */ /* 0x000fe20000011600 */
[----:B------:R-:W-:Y:S01]  /*84d0*/  BSSY.RECONVERGENT B1, `(.L_x_271) ;  /* 0x0000062000017945 */ /* 0x000fe20003800200 */
[----:B------:R-:W-:Y:S02]  /*84e0*/  SHF.R.U32.HI R25, RZ, 0x17, R3 ;  /* 0x00000017ff197819 */ /* 0x000fe40000011603 */
[----:B------:R-:W-:Y:S02]  /*84f0*/  LOP3.LUT R23, R23, 0xff, RZ, 0xc0, !PT ;  /* 0x000000ff17177812 */ /* 0x000fe400078ec0ff */
[----:B------:R-:W-:Y:S02]  /*8500*/  LOP3.LUT R25, R25, 0xff, RZ, 0xc0, !PT ;  /* 0x000000ff19197812 */ /* 0x000fe400078ec0ff */
[----:B------:R-:W-:Y:S02]  /*8510*/  IADD3 R27, PT, PT, R23, -0x1, RZ ;  /* 0xffffffff171b7810 */ /* 0x000fe40007ffe0ff */
[----:B------:R-:W-:-:S02]  /*8520*/  IADD3 R29, PT, PT, R25, -0x1, RZ ;  /* 0xffffffff191d7810 */ /* 0x000fc40007ffe0ff */
[----:B------:R-:W-:-:S04]  /*8530*/  ISETP.GT.U32.AND P0, PT, R27, 0xfd, PT ;  /* 0x000000fd1b00780c */ /* 0x000fc80003f04070 */
[----:B------:R-:W-:-:S13]  /*8540*/  ISETP.GT.U32.OR P0, PT, R29, 0xfd, P0 ;  /* 0x000000fd1d00780c */ /* 0x000fda0000704470 */
[----:B------:R-:W-:Y:S01]  /*8550*/  @!P0 MOV R24, RZ ;  /* 0x000000ff00188202 */ /* 0x000fe20000000f00 */
[----:B------:R-:W-:Y:S06]  /*8560*/  @!P0 BRA `(.L_x_272) ;  /* 0x00000000005c8947 */ /* 0x000fec0003800000 */
[----:B------:R-:W-:Y:S02]  /*8570*/  FSETP.GTU.FTZ.AND P0, PT, |R3|, +INF , PT ;  /* 0x7f8000000300780b */ /* 0x000fe40003f1c200 */
[----:B------:R-:W-:-:S04]  /*8580*/  FSETP.GTU.FTZ.AND P1, PT, |R0|, +INF , PT ;  /* 0x7f8000000000780b */ /* 0x000fc80003f3c200 */
[----:B------:R-:W-:-:S13]  /*8590*/  PLOP3.LUT P0, PT, P0, P1, PT, 0xf8, 0x8f ;  /* 0x00000000008f781c */ /* 0x000fda0000703f70 */
[----:B------:R-:W-:Y:S05]  /*85a0*/  @P0 BRA `(.L_x_273) ;  /* 0x00000004004c0947 */ /* 0x000fea0003800000 */
[----:B------:R-:W-:-:S13]  /*85b0*/  LOP3.LUT P0, RZ, R0, 0x7fffffff, R3, 0xc8, !PT ;  /* 0x7fffffff00ff7812 */ /* 0x000fda000780c803 */
[----:B------:R-:W-:Y:S05]  /*85c0*/  @!P0 BRA `(.L_x_274) ;  /* 0x00000004003c8947 */ /* 0x000fea0003800000 */
[C---:B------:R-:W-:Y:S02]  /*85d0*/  FSETP.NEU.FTZ.AND P3, PT, |R3|.reuse, +INF , PT ;  /* 0x7f8000000300780b */ /* 0x040fe40003f7d200 */
[----:B------:R-:W-:Y:S02]  /*85e0*/  FSETP.NEU.FTZ.AND P1, PT, |R0|, +INF , PT ;  /* 0x7f8000000000780b */ /* 0x000fe40003f3d200 */
[----:B------:R-:W-:-:S11]  /*85f0*/  FSETP.NEU.FTZ.AND P0, PT, |R3|, +INF , PT ;  /* 0x7f8000000300780b */ /* 0x000fd60003f1d200 */
[----:B------:R-:W-:Y:S05]  /*8600*/  @!P1 BRA !P3, `(.L_x_274) ;  /* 0x00000004002c9947 */ /* 0x000fea0005800000 */
[----:B------:R-:W-:-:S04]  /*8610*/  LOP3.LUT P3, RZ, R3, 0x7fffffff, RZ, 0xc0, !PT ;  /* 0x7fffffff03ff7812 */ /* 0x000fc8000786c0ff */
[----:B------:R-:W-:-:S13]  /*8620*/  PLOP3.LUT P1, PT, P1, P3, PT, 0x2f, 0xf2 ;  /* 0x0000000000f2781c */ /* 0x000fda0000f26577 */
[----:B------:R-:W-:Y:S05]  /*8630*/  @P1 BRA `(.L_x_275) ;  /* 0x0000000400181947 */ /* 0x000fea0003800000 */
[----:B------:R-:W-:-:S04]  /*8640*/  LOP3.LUT P1, RZ, R0, 0x7fffffff, RZ, 0xc0, !PT ;  /* 0x7fffffff00ff7812 */ /* 0x000fc8000782c0ff */
[----:B------:R-:W-:-:S13]  /*8650*/  PLOP3.LUT P0, PT, P0, P1, PT, 0x2f, 0xf2 ;  /* 0x0000000000f2781c */ /* 0x000fda0000702577 */
[----:B------:R-:W-:Y:S05]  /*8660*/  @P0 BRA `(.L_x_276) ;  /* 0x0000000400000947 */ /* 0x000fea0003800000 */
[----:B------:R-:W-:Y:S02]  /*8670*/  ISETP.GE.AND P0, PT, R29, RZ, PT ;  /* 0x000000ff1d00720c */ /* 0x000fe40003f06270 */
[----:B------:R-:W-:-:S11]  /*8680*/  ISETP.GE.AND P1, PT, R27, RZ, PT ;  /* 0x000000ff1b00720c */ /* 0x000fd60003f26270 */
[----:B------:R-:W-:Y:S01]  /*8690*/  @P0 MOV R24, RZ ;  /* 0x000000ff00180202 */ /* 0x000fe20000000f00 */
[----:B------:R-:W-:Y:S01]  /*86a0*/  @!P0 FFMA R3, R3, 1.84467440737095516160e+19, RZ ;  /* 0x5f80000003038823 */ /* 0x000fe200000000ff */
[----:B------:R-:W-:Y:S01]  /*86b0*/  @!P0 MOV R24, 0xffffffc0 ;  /* 0xffffffc000188802 */ /* 0x000fe20000000f00 */
[----:B------:R-:W-:-:S03]  /*86c0*/  @!P1 FFMA R0, R0, 1.84467440737095516160e+19, RZ ;  /* 0x5f80000000009823 */ /* 0x000fc600000000ff */
[----:B------:R-:W-:-:S07]  /*86d0*/  @!P1 IADD3 R24, PT, PT, R24, 0x40, RZ ;  /* 0x0000004018189810 */ /* 0x000fce0007ffe0ff */
.L_x_272:
[----:B------:R-:W-:Y:S01]  /*86e0*/  LEA R29, R23, 0xc0800000, 0x17 ;  /* 0xc0800000171d7811 */ /* 0x000fe200078eb8ff */
[----:B------:R-:W-:Y:S01]  /*86f0*/  BSSY.RECONVERGENT B2, `(.L_x_277) ;  /* 0x0000036000027945 */ /* 0x000fe20003800200 */
[----:B------:R-:W-:Y:S02]  /*8700*/  IADD3 R32, PT, PT, R25, -0x7f, RZ ;  /* 0xffffff8119207810 */ /* 0x000fe40007ffe0ff */
[----:B------:R-:W-:Y:S02]  /*8710*/  IADD3 R29, PT, PT, -R29, R0, RZ ;  /* 0x000000001d1d7210 */ /* 0x000fe40007ffe1ff */
[C---:B------:R-:W-:Y:S01]  /*8720*/  IADD3 R23, PT, PT, R32.reuse, 0x7f, -R23 ;  /* 0x0000007f20177810 */ /* 0x040fe20007ffe817 */
[----:B------:R-:W-:Y:S01]  /*8730*/  IMAD R0, R32, -0x800000, R3 ;  /* 0xff80000020007824 */ /* 0x000fe200078e0203 */
[----:B------:R-:W0:Y:S01]  /*8740*/  MUFU.RCP R30, R29 ;  /* 0x0000001d001e7308 */ /* 0x000e220000001000 */
[----:B------:R-:W-:Y:S01]  /*8750*/  FADD.FTZ R27, -R29, -RZ ;  /* 0x800000ff1d1b7221 */ /* 0x000fe20000010100 */
[----:B------:R-:W-:-:S03]  /*8760*/  IADD3 R23, PT, PT, R23, R24, RZ ;  /* 0x0000001817177210 */ /* 0x000fc60007ffe0ff */
[----:B0-----:R-:W-:-:S04]  /*8770*/  FFMA R25, R30, R27, 1 ;  /* 0x3f8000001e197423 */ /* 0x001fc8000000001b */
[----:B------:R-:W-:-:S04]  /*8780*/  FFMA R25, R30, R25, R30 ;  /* 0x000000191e197223 */ /* 0x000fc8000000001e */
[----:B------:R-:W-:-:S04]  /*8790*/  FFMA R30, R0, R25, RZ ;  /* 0x00000019001e7223 */ /* 0x000fc800000000ff */
[----:B------:R-:W-:-:S04]  /*87a0*/  FFMA R3, R27, R30, R0 ;  /* 0x0000001e1b037223 */ /* 0x000fc80000000000 */
[----:B------:R-:W-:-:S04]  /*87b0*/  FFMA R30, R25, R3, R30 ;  /* 0x00000003191e7223 */ /* 0x000fc8000000001e */
[----:B------:R-:W-:-:S04]  /*87c0*/  FFMA R27, R27, R30, R0 ;  /* 0x0000001e1b1b7223 */ /* 0x000fc80000000000 */
[----:B------:R-:W-:-:S05]  /*87d0*/  FFMA R0, R25, R27, R30 ;  /* 0x0000001b19007223 */ /* 0x000fca000000001e */
[----:B------:R-:W-:-:S04]  /*87e0*/  SHF.R.U32.HI R3, RZ, 0x17, R0 ;  /* 0x00000017ff037819 */ /* 0x000fc80000011600 */
[----:B------:R-:W-:-:S04]  /*87f0*/  LOP3.LUT R24, R3, 0xff, RZ, 0xc0, !PT ;  /* 0x000000ff03187812 */ /* 0x000fc800078ec0ff */
[----:B------:R-:W-:-:S04]  /*8800*/  IADD3 R3, PT, PT, R24, R23, RZ ;  /* 0x0000001718037210 */ /* 0x000fc80007ffe0ff */
[----:B------:R-:W-:-:S04]  /*8810*/  IADD3 R24, PT, PT, R3, -0x1, RZ ;  /* 0xffffffff03187810 */ /* 0x000fc80007ffe0ff */
[----:B------:R-:W-:-:S13]  /*8820*/  ISETP.GE.U32.AND P0, PT, R24, 0xfe, PT ;  /* 0x000000fe1800780c */ /* 0x000fda0003f06070 */
[----:B------:R-:W-:Y:S05]  /*8830*/  @!P0 BRA `(.L_x_278) ;  /* 0x0000000000808947 */ /* 0x000fea0003800000 */
[----:B------:R-:W-:-:S13]  /*8840*/  ISETP.GT.AND P0, PT, R3, 0xfe, PT ;  /* 0x000000fe0300780c */ /* 0x000fda0003f04270 */
[----:B------:R-:W-:Y:S05]  /*8850*/  @P0 BRA `(.L_x_279) ;  /* 0x00000000006c0947 */ /* 0x000fea0003800000 */
[----:B------:R-:W-:-:S13]  /*8860*/  ISETP.GE.AND P0, PT, R3, 0x1, PT ;  /* 0x000000010300780c */ /* 0x000fda0003f06270 */
[----:B------:R-:W-:Y:S05]  /*8870*/  @P0 BRA `(.L_x_280) ;  /* 0x0000000000740947 */ /* 0x000fea0003800000 */
[----:B------:R-:W-:Y:S02]  /*8880*/  ISETP.GE.AND P0, PT, R3, -0x18, PT ;  /* 0xffffffe80300780c */ /* 0x000fe40003f06270 */
[----:B------:R-:W-:-:S11]  /*8890*/  LOP3.LUT R0, R0, 0x80000000, RZ, 0xc0, !PT ;  /* 0x8000000000007812 */ /* 0x000fd600078ec0ff */
[----:B------:R-:W-:Y:S05]  /*88a0*/  @!P0 BRA `(.L_x_280) ;  /* 0x0000000000688947 */ /* 0x000fea0003800000 */
[CCC-:B------:R-:W-:Y:S01]  /*88b0*/  FFMA.RZ R23, R25.reuse, R27.reuse, R30.reuse ;  /* 0x0000001b19177223 */ /* 0x1c0fe2000000c01e */
[CCC-:B------:R-:W-:Y:S01]  /*88c0*/  FFMA.RP R24, R25.reuse, R27.reuse, R30.reuse ;  /* 0x0000001b19187223 */ /* 0x1c0fe2000000801e */
[----:B------:R-:W-:Y:S01]  /*88d0*/  FFMA.RM R27, R25, R27, R30 ;  /* 0x0000001b191b7223 */ /* 0x000fe2000000401e */
[----:B------:R-:W-:Y:S02]  /*88e0*/  IADD3 R25, PT, PT, R3, 0x20, RZ ;  /* 0x0000002003197810 */ /* 0x000fe40007ffe0ff */
[----:B------:R-:W-:Y:S02]  /*88f0*/  LOP3.LUT R23, R23, 0x7fffff, RZ, 0xc0, !PT ;  /* 0x007fffff17177812 */ /* 0x000fe400078ec0ff */
[----:B------:R-:W-:Y:S02]  /*8900*/  ISETP.NE.AND P3, PT, R3, RZ, PT ;  /* 0x000000ff0300720c */ /* 0x000fe40003f65270 */
[----:B------:R-:W-:Y:S02]  /*8910*/  LOP3.LUT R30, R23, 0x800000, RZ, 0xfc, !PT ;  /* 0x00800000171e7812 */ /* 0x000fe400078efcff */
[----:B------:R-:W-:-:S02]  /*8920*/  ISETP.NE.AND P1, PT, R3, RZ, PT ;  /* 0x000000ff0300720c */ /* 0x000fc40003f25270 */
[----:B------:R-:W-:Y:S02]  /*8930*/  IADD3 R3, PT, PT, -R3, RZ, RZ ;  /* 0x000000ff03037210 */ /* 0x000fe40007ffe1ff */
[----:B------:R-:W-:Y:S02]  /*8940*/  SHF.L.U32 R25, R30, R25, RZ ;  /* 0x000000191e197219 */ /* 0x000fe400000006ff */
[----:B------:R-:W-:Y:S02]  /*8950*/  FSETP.NEU.FTZ.AND P0, PT, R24, R27, PT ;  /* 0x0000001b1800720b */ /* 0x000fe40003f1d000 */
[----:B------:R-:W-:Y:S02]  /*8960*/  SEL R3, R3, RZ, P3 ;  /* 0x000000ff03037207 */ /* 0x000fe40001800000 */
[----:B------:R-:W-:Y:S02]  /*8970*/  ISETP.NE.AND P1, PT, R25, RZ, P1 ;  /* 0x000000ff1900720c */ /* 0x000fe40000f25270 */
[----:B------:R-:W-:-:S02]  /*8980*/  SHF.R.U32.HI R30, RZ, R3, R30 ;  /* 0x00000003ff1e7219 */ /* 0x000fc4000001161e */
[----:B------:R-:W-:Y:S02]  /*8990*/  PLOP3.LUT P0, PT, P0, P1, PT, 0xf8, 0x8f ;  /* 0x00000000008f781c */ /* 0x000fe40000703f70 */
[----:B------:R-:W-:Y:S02]  /*89a0*/  SHF.R.U32.HI R23, RZ, 0x1, R30 ;  /* 0x00000001ff177819 */ /* 0x000fe4000001161e */
[----:B------:R-:W-:-:S04]  /*89b0*/  SEL R24, RZ, 0x1, !P0 ;  /* 0x00000001ff187807 */ /* 0x000fc80004000000 */
[----:B------:R-:W-:-:S04]  /*89c0*/  LOP3.LUT R3, R24, 0x1, R23, 0xf8, !PT ;  /* 0x0000000118037812 */ /* 0x000fc800078ef817 */
[----:B------:R-:W-:-:S04]  /*89d0*/  LOP3.LUT R30, R3, R30, RZ, 0xc0, !PT ;  /* 0x0000001e031e7212 */ /* 0x000fc800078ec0ff */
[----:B------:R-:W-:-:S04]  /*89e0*/  IADD3 R23, PT, PT, R23, R30, RZ ;  /* 0x0000001e17177210 */ /* 0x000fc80007ffe0ff */
[----:B------:R-:W-:Y:S01]  /*89f0*/  LOP3.LUT R0, R23, R0, RZ, 0xfc, !PT ;  /* 0x0000000017007212 */ /* 0x000fe200078efcff */
[----:B------:R-:W-:Y:S06]  /*8a00*/  BRA `(.L_x_280) ;  /* 0x0000000000107947 */ /* 0x000fec0003800000 */
.L_x_279:
[----:B------:R-:W-:-:S04]  /*8a10*/  LOP3.LUT R0, R0, 0x80000000, RZ, 0xc0, !PT ;  /* 0x8000000000007812 */ /* 0x000fc800078ec0ff */
[----:B------:R-:W-:Y:S01]  /*8a20*/  LOP3.LUT R0, R0, 0x7f800000, RZ, 0xfc, !PT ;  /* 0x7f80000000007812 */ /* 0x000fe200078efcff */
[----:B------:R-:W-:Y:S06]  /*8a30*/  BRA `(.L_x_280) ;  /* 0x0000000000047947 */ /* 0x000fec0003800000 */
.L_x_278:
[----:B------:R-:W-:-:S07]  /*8a40*/  LEA R0, R23, R0, 0x17 ;  /* 0x0000000017007211 */ /* 0x000fce00078eb8ff */
.L_x_280:
[----:B------:R-:W-:Y:S05]  /*8a50*/  BSYNC.RECONVERGENT B2 ;  /* 0x0000000000027941 */ /* 0x000fea0003800200 */
.L_x_277:
[----:B------:R-:W-:Y:S05]  /*8a60*/  BRA `(.L_x_281) ;  /* 0x0000000000207947 */ /* 0x000fea0003800000 */
.L_x_276:
[----:B------:R-:W-:-:S04]  /*8a70*/  LOP3.LUT R0, R0, 0x80000000, R3, 0x48, !PT ;  /* 0x8000000000007812 */ /* 0x000fc800078e4803 */
[----:B------:R-:W-:Y:S01]  /*8a80*/  LOP3.LUT R0, R0, 0x7f800000, RZ, 0xfc, !PT ;  /* 0x7f80000000007812 */ /* 0x000fe200078efcff */
[----:B------:R-:W-:Y:S06]  /*8a90*/  BRA `(.L_x_281) ;  /* 0x0000000000147947 */ /* 0x000fec0003800000 */
.L_x_275:
[----:B------:R-:W-:Y:S01]  /*8aa0*/  LOP3.LUT R0, R0, 0x80000000, R3, 0x48, !PT ;  /* 0x8000000000007812 */ /* 0x000fe200078e4803 */
[----:B------:R-:W-:Y:S06]  /*8ab0*/  BRA `(.L_x_281) ;  /* 0x00000000000c7947 */ /* 0x000fec0003800000 */
.L_x_274:
[----:B------:R-:W0:Y:S01]  /*8ac0*/  MUFU.RSQ R0, -QNAN ;  /* 0xffc0000000007908 */ /* 0x000e220000001400 */
[----:B------:R-:W-:Y:S05]  /*8ad0*/  BRA `(.L_x_281) ;  /* 0x0000000000047947 */ /* 0x000fea0003800000 */
.L_x_273:
[----:B------:R-:W-:-:S07]  /*8ae0*/  FADD.FTZ R0, R3, R0 ;  /* 0x0000000003007221 */ /* 0x000fce0000010000 */
.L_x_281:
[----:B------:R-:W-:Y:S05]  /*8af0*/  BSYNC.RECONVERGENT B1 ;  /* 0x0000000000017941 */ /* 0x000fea0003800200 */
.L_x_271:
[----:B------:R-:W-:-:S04]  /*8b00*/  HFMA2 R3, -RZ, RZ, 0, 0 ;  /* 0x00000000ff037431 */ /* 0x000fc800000001ff */
[----:B0-----:R-:W-:Y:S05]  /*8b10*/  RET.REL.NODEC R2 `(_Z33calculate_spatial_distance_matrixPfS_S_S_S_S_ifi) ;  /* 0xffffff7402387950 */ /* 0x001fea0003c3ffff */
.L_x_282:
[----:B------:R-:W-:-:S00]  /*8b20*/  BRA `(.L_x_282) ;  /* 0xfffffffc00fc7947 */ /* 0x000fc0000383ffff */
[----:B------:R-:W-:-:S00]  /*8b30*/  NOP ;  /* 0x0000000000007918 */ /* 0x000fc00000000000 */
        /* <DEDUP_REMOVED lines=12> */
.L_x_284:


//--------------------- .nv.shared._Z33calculate_spatial_distance_matrixPfS_S_S_S_S_ifi --------------------------
	.section	.nv.shared._Z33calculate_spatial_distance_matrixPfS_S_S_S_S_ifi,"aw",@nobits
	.sectionflags	@""
	.align	16
	.zero		1024


//--------------------- .nv.shared.reserved.0     --------------------------
	.section	.nv.shared.reserved.0,"aw",@nobits
	.weak		__nv_reservedSMEM_offset_0_alias
	.size		__nv_reservedSMEM_offset_0_alias, 0, 64
	.other		__nv_reservedSMEM_offset_0_alias,@"STO_CUDA_RESERVED_SHARED STV_DEFAULT"
__nv_reservedSMEM_offset_0_alias:
	.zero		0
	.zero		64


//--------------------- .nv.constant0._Z33calculate_spatial_distance_matrixPfS_S_S_S_S_ifi --------------------------
	.section	.nv.constant0._Z33calculate_spatial_distance_matrixPfS_S_S_S_S_ifi,"a",@progbits
	.sectionflags	@""
	.align	4
.nv.constant0._Z33calculate_spatial_distance_matrixPfS_S_S_S_S_ifi:
	.zero		956


//--------------------- SYMBOLS --------------------------

	.type		.nv.reservedSmem.offset0,@object
	.size		.nv.reservedSmem.offset0,0x4
	.type		.nv.reservedSmem.cap,@object
	.size		.nv.reservedSmem.cap,0x4
